//
// Generated by NVIDIA NVVM Compiler
//
// Compiler Build ID: CL-36424714
// Cuda compilation tools, release 13.0, V13.0.88
// Based on NVVM 20.0.0
//

.version 9.0
.target sm_100
.address_size 64

	// .globl	_Z16calcDeterminantsPdPiS_

.visible .entry _Z16calcDeterminantsPdPiS_(
	.param .u64 .ptr .align 1 _Z16calcDeterminantsPdPiS__param_0,
	.param .u64 .ptr .align 1 _Z16calcDeterminantsPdPiS__param_1,
	.param .u64 .ptr .align 1 _Z16calcDeterminantsPdPiS__param_2
)
{
	.reg .pred 	%p<28>;
	.reg .b16 	%rs<15>;
	.reg .b32 	%r<151>;
	.reg .b64 	%rd<123>;
	.reg .b64 	%fd<180>;

	ld.param.u64 	%rd9, [_Z16calcDeterminantsPdPiS__param_0];
	ld.param.u64 	%rd11, [_Z16calcDeterminantsPdPiS__param_1];
	ld.param.u64 	%rd10, [_Z16calcDeterminantsPdPiS__param_2];
	cvta.to.global.u64 	%rd12, %rd11;
	ld.global.u32 	%r1, [%rd12];
	mov.u32 	%r2, %tid.x;
	setp.lt.s32 	%p2, %r1, 1;
	@%p2 bra 	$L__BB0_35;
	mov.u32 	%r79, %ctaid.x;
	mul.lo.s32 	%r80, %r1, %r79;
	mul.lo.s32 	%r81, %r80, %r1;
	cvta.to.global.u64 	%rd13, %rd9;
	mul.wide.u32 	%rd14, %r81, 8;
	add.s64 	%rd1, %rd13, %rd14;
	mul.lo.s32 	%r82, %r1, %r2;
	mul.wide.u32 	%rd15, %r82, 8;
	add.s64 	%rd2, %rd1, %rd15;
	cvta.to.global.u64 	%rd16, %rd10;
	cvt.s64.s32 	%rd17, %r82;
	cvt.u64.u32 	%rd3, %r2;
	add.s64 	%rd18, %rd17, %rd3;
	shl.b64 	%rd19, %rd18, 3;
	add.s64 	%rd4, %rd1, %rd19;
	mul.wide.u32 	%rd20, %r79, 8;
	add.s64 	%rd5, %rd16, %rd20;
	add.s32 	%r3, %r1, -1;
	cvt.u16.u32 	%rs1, %r1;
	and.b32  	%r4, %r1, 7;
	add.s32 	%r5, %r4, -1;
	and.b32  	%r6, %r1, 3;
	add.s32 	%r7, %r1, -2;
	and.b32  	%r8, %r1, 2147483640;
	and.b32  	%r9, %r1, 1;
	neg.s32 	%r10, %r8;
	shl.b32 	%r11, %r1, 1;
	add.s32 	%r12, %r2, %r11;
	shl.b32 	%r13, %r1, 3;
	mul.lo.s32 	%r14, %r1, 3;
	add.s32 	%r15, %r2, %r14;
	shl.b32 	%r16, %r1, 2;
	add.s32 	%r17, %r2, %r16;
	mul.lo.s32 	%r18, %r1, 5;
	add.s32 	%r19, %r2, %r18;
	mul.lo.s32 	%r20, %r1, 6;
	add.s32 	%r21, %r2, %r20;
	mul.lo.s32 	%r22, %r1, 7;
	add.s32 	%r23, %r2, %r22;
	mov.b32 	%r126, 0;
	mov.b16 	%rs13, 0;
	add.s32 	%r84, %r2, 1;
	mov.u16 	%rs14, %rs13;
$L__BB0_2:
	sub.s32 	%r25, %r3, %r126;
	setp.ne.s32 	%p3, %r2, %r126;
	@%p3 bra 	$L__BB0_19;
	setp.ge.u32 	%p4, %r84, %r1;
	setp.eq.s64 	%p5, %rd9, 0;
	ld.global.f64 	%fd5, [%rd4];
	setp.neu.f64 	%p6, %fd5, 0d0000000000000000;
	or.pred  	%p7, %p6, %p5;
	or.pred  	%p1, %p7, %p4;
	@%p1 bra 	$L__BB0_15;
	setp.lt.u32 	%p8, %r3, 7;
	mov.b32 	%r144, 0;
	@%p8 bra 	$L__BB0_7;
	add.s32 	%r135, %r2, %r1;
	mov.b32 	%r127, 0;
	mov.u32 	%r128, %r22;
	mov.u32 	%r129, %r20;
	mov.u32 	%r130, %r18;
	mov.u32 	%r131, %r16;
	mov.u32 	%r132, %r14;
	mov.u32 	%r133, %r11;
	mov.u32 	%r134, %r1;
	mov.u32 	%r136, %r23;
	mov.u32 	%r137, %r21;
	mov.u32 	%r138, %r19;
	mov.u32 	%r139, %r17;
	mov.u32 	%r140, %r15;
	mov.u32 	%r141, %r12;
	mov.u32 	%r142, %r10;
$L__BB0_6:
	.pragma "nounroll";
	cvt.u64.u32 	%rd21, %r127;
	add.s64 	%rd22, %rd21, %rd3;
	shl.b64 	%rd23, %rd22, 3;
	add.s64 	%rd24, %rd1, %rd23;
	ld.global.f64 	%fd6, [%rd24+8];
	cvt.rzi.s32.f64 	%r87, %fd6;
	ld.global.f64 	%fd7, [%rd24];
	st.global.f64 	[%rd24+8], %fd7;
	cvt.rn.f64.s32 	%fd8, %r87;
	st.global.f64 	[%rd24], %fd8;
	cvt.u64.u32 	%rd25, %r134;
	add.s64 	%rd26, %rd25, %rd3;
	shl.b64 	%rd27, %rd26, 3;
	add.s64 	%rd28, %rd1, %rd27;
	ld.global.f64 	%fd9, [%rd28+8];
	cvt.rzi.s32.f64 	%r88, %fd9;
	mul.wide.u32 	%rd29, %r135, 8;
	add.s64 	%rd30, %rd1, %rd29;
	ld.global.f64 	%fd10, [%rd30];
	st.global.f64 	[%rd28+8], %fd10;
	cvt.rn.f64.s32 	%fd11, %r88;
	st.global.f64 	[%rd30], %fd11;
	cvt.u64.u32 	%rd31, %r133;
	add.s64 	%rd32, %rd31, %rd3;
	shl.b64 	%rd33, %rd32, 3;
	add.s64 	%rd34, %rd1, %rd33;
	ld.global.f64 	%fd12, [%rd34+8];
	cvt.rzi.s32.f64 	%r89, %fd12;
	mul.wide.u32 	%rd35, %r141, 8;
	add.s64 	%rd36, %rd1, %rd35;
	ld.global.f64 	%fd13, [%rd36];
	st.global.f64 	[%rd34+8], %fd13;
	cvt.rn.f64.s32 	%fd14, %r89;
	st.global.f64 	[%rd36], %fd14;
	cvt.u64.u32 	%rd37, %r132;
	add.s64 	%rd38, %rd37, %rd3;
	shl.b64 	%rd39, %rd38, 3;
	add.s64 	%rd40, %rd1, %rd39;
	ld.global.f64 	%fd15, [%rd40+8];
	cvt.rzi.s32.f64 	%r90, %fd15;
	mul.wide.u32 	%rd41, %r140, 8;
	add.s64 	%rd42, %rd1, %rd41;
	ld.global.f64 	%fd16, [%rd42];
	st.global.f64 	[%rd40+8], %fd16;
	cvt.rn.f64.s32 	%fd17, %r90;
	st.global.f64 	[%rd42], %fd17;
	cvt.u64.u32 	%rd43, %r131;
	add.s64 	%rd44, %rd43, %rd3;
	shl.b64 	%rd45, %rd44, 3;
	add.s64 	%rd46, %rd1, %rd45;
	ld.global.f64 	%fd18, [%rd46+8];
	cvt.rzi.s32.f64 	%r91, %fd18;
	mul.wide.u32 	%rd47, %r139, 8;
	add.s64 	%rd48, %rd1, %rd47;
	ld.global.f64 	%fd19, [%rd48];
	st.global.f64 	[%rd46+8], %fd19;
	cvt.rn.f64.s32 	%fd20, %r91;
	st.global.f64 	[%rd48], %fd20;
	cvt.u64.u32 	%rd49, %r130;
	add.s64 	%rd50, %rd49, %rd3;
	shl.b64 	%rd51, %rd50, 3;
	add.s64 	%rd52, %rd1, %rd51;
	ld.global.f64 	%fd21, [%rd52+8];
	cvt.rzi.s32.f64 	%r92, %fd21;
	mul.wide.u32 	%rd53, %r138, 8;
	add.s64 	%rd54, %rd1, %rd53;
	ld.global.f64 	%fd22, [%rd54];
	st.global.f64 	[%rd52+8], %fd22;
	cvt.rn.f64.s32 	%fd23, %r92;
	st.global.f64 	[%rd54], %fd23;
	cvt.u64.u32 	%rd55, %r129;
	add.s64 	%rd56, %rd55, %rd3;
	shl.b64 	%rd57, %rd56, 3;
	add.s64 	%rd58, %rd1, %rd57;
	ld.global.f64 	%fd24, [%rd58+8];
	cvt.rzi.s32.f64 	%r93, %fd24;
	mul.wide.u32 	%rd59, %r137, 8;
	add.s64 	%rd60, %rd1, %rd59;
	ld.global.f64 	%fd25, [%rd60];
	st.global.f64 	[%rd58+8], %fd25;
	cvt.rn.f64.s32 	%fd26, %r93;
	st.global.f64 	[%rd60], %fd26;
	cvt.u64.u32 	%rd61, %r128;
	add.s64 	%rd62, %rd61, %rd3;
	shl.b64 	%rd63, %rd62, 3;
	add.s64 	%rd64, %rd1, %rd63;
	ld.global.f64 	%fd27, [%rd64+8];
	cvt.rzi.s32.f64 	%r94, %fd27;
	mul.wide.u32 	%rd65, %r136, 8;
	add.s64 	%rd66, %rd1, %rd65;
	ld.global.f64 	%fd28, [%rd66];
	st.global.f64 	[%rd64+8], %fd28;
	cvt.rn.f64.s32 	%fd29, %r94;
	st.global.f64 	[%rd66], %fd29;
	add.s32 	%r142, %r142, 8;
	add.s32 	%r141, %r141, %r13;
	add.s32 	%r140, %r140, %r13;
	add.s32 	%r139, %r139, %r13;
	add.s32 	%r138, %r138, %r13;
	add.s32 	%r137, %r137, %r13;
	add.s32 	%r136, %r136, %r13;
	add.s32 	%r135, %r135, %r13;
	add.s32 	%r134, %r134, %r13;
	add.s32 	%r133, %r133, %r13;
	add.s32 	%r132, %r132, %r13;
	add.s32 	%r131, %r131, %r13;
	add.s32 	%r130, %r130, %r13;
	add.s32 	%r129, %r129, %r13;
	add.s32 	%r128, %r128, %r13;
	add.s32 	%r127, %r127, %r13;
	setp.ne.s32 	%p9, %r142, 0;
	mov.u32 	%r144, %r8;
	@%p9 bra 	$L__BB0_6;
$L__BB0_7:
	setp.eq.s32 	%p10, %r4, 0;
	@%p10 bra 	$L__BB0_15;
	setp.lt.u32 	%p11, %r5, 3;
	@%p11 bra 	$L__BB0_10;
	mul.lo.s32 	%r95, %r144, %r1;
	cvt.u64.u32 	%rd67, %r95;
	add.s64 	%rd68, %rd67, %rd3;
	shl.b64 	%rd69, %rd68, 3;
	add.s64 	%rd70, %rd1, %rd69;
	ld.global.f64 	%fd30, [%rd70+8];
	cvt.rzi.s32.f64 	%r96, %fd30;
	add.s32 	%r97, %r95, %r2;
	mul.wide.u32 	%rd71, %r97, 8;
	add.s64 	%rd72, %rd1, %rd71;
	ld.global.f64 	%fd31, [%rd72];
	st.global.f64 	[%rd70+8], %fd31;
	cvt.rn.f64.s32 	%fd32, %r96;
	st.global.f64 	[%rd72], %fd32;
	add.s32 	%r98, %r95, %r1;
	cvt.u64.u32 	%rd73, %r98;
	add.s64 	%rd74, %rd73, %rd3;
	shl.b64 	%rd75, %rd74, 3;
	add.s64 	%rd76, %rd1, %rd75;
	ld.global.f64 	%fd33, [%rd76+8];
	cvt.rzi.s32.f64 	%r99, %fd33;
	add.s32 	%r100, %r97, %r1;
	mul.wide.u32 	%rd77, %r100, 8;
	add.s64 	%rd78, %rd1, %rd77;
	ld.global.f64 	%fd34, [%rd78];
	st.global.f64 	[%rd76+8], %fd34;
	cvt.rn.f64.s32 	%fd35, %r99;
	st.global.f64 	[%rd78], %fd35;
	add.s32 	%r101, %r98, %r1;
	cvt.u64.u32 	%rd79, %r101;
	add.s64 	%rd80, %rd79, %rd3;
	shl.b64 	%rd81, %rd80, 3;
	add.s64 	%rd82, %rd1, %rd81;
	ld.global.f64 	%fd36, [%rd82+8];
	cvt.rzi.s32.f64 	%r102, %fd36;
	add.s32 	%r103, %r100, %r1;
	mul.wide.u32 	%rd83, %r103, 8;
	add.s64 	%rd84, %rd1, %rd83;
	ld.global.f64 	%fd37, [%rd84];
	st.global.f64 	[%rd82+8], %fd37;
	cvt.rn.f64.s32 	%fd38, %r102;
	st.global.f64 	[%rd84], %fd38;
	add.s32 	%r104, %r101, %r1;
	cvt.u64.u32 	%rd85, %r104;
	add.s64 	%rd86, %rd85, %rd3;
	shl.b64 	%rd87, %rd86, 3;
	add.s64 	%rd88, %rd1, %rd87;
	ld.global.f64 	%fd39, [%rd88+8];
	cvt.rzi.s32.f64 	%r105, %fd39;
	add.s32 	%r106, %r103, %r1;
	mul.wide.u32 	%rd89, %r106, 8;
	add.s64 	%rd90, %rd1, %rd89;
	ld.global.f64 	%fd40, [%rd90];
	st.global.f64 	[%rd88+8], %fd40;
	cvt.rn.f64.s32 	%fd41, %r105;
	st.global.f64 	[%rd90], %fd41;
	add.s32 	%r144, %r144, 4;
$L__BB0_10:
	setp.eq.s32 	%p12, %r6, 0;
	@%p12 bra 	$L__BB0_15;
	setp.eq.s32 	%p13, %r6, 1;
	@%p13 bra 	$L__BB0_13;
	mul.lo.s32 	%r107, %r144, %r1;
	cvt.u64.u32 	%rd91, %r107;
	add.s64 	%rd92, %rd91, %rd3;
	shl.b64 	%rd93, %rd92, 3;
	add.s64 	%rd94, %rd1, %rd93;
	ld.global.f64 	%fd42, [%rd94+8];
	cvt.rzi.s32.f64 	%r108, %fd42;
	add.s32 	%r109, %r107, %r2;
	mul.wide.u32 	%rd95, %r109, 8;
	add.s64 	%rd96, %rd1, %rd95;
	ld.global.f64 	%fd43, [%rd96];
	st.global.f64 	[%rd94+8], %fd43;
	cvt.rn.f64.s32 	%fd44, %r108;
	st.global.f64 	[%rd96], %fd44;
	add.s32 	%r110, %r107, %r1;
	cvt.u64.u32 	%rd97, %r110;
	add.s64 	%rd98, %rd97, %rd3;
	shl.b64 	%rd99, %rd98, 3;
	add.s64 	%rd100, %rd1, %rd99;
	ld.global.f64 	%fd45, [%rd100+8];
	cvt.rzi.s32.f64 	%r111, %fd45;
	add.s32 	%r112, %r109, %r1;
	mul.wide.u32 	%rd101, %r112, 8;
	add.s64 	%rd102, %rd1, %rd101;
	ld.global.f64 	%fd46, [%rd102];
	st.global.f64 	[%rd100+8], %fd46;
	cvt.rn.f64.s32 	%fd47, %r111;
	st.global.f64 	[%rd102], %fd47;
	add.s32 	%r144, %r144, 2;
$L__BB0_13:
	setp.eq.s32 	%p14, %r9, 0;
	@%p14 bra 	$L__BB0_15;
	mul.lo.s32 	%r113, %r144, %r1;
	cvt.u64.u32 	%rd103, %r113;
	add.s64 	%rd104, %rd103, %rd3;
	shl.b64 	%rd105, %rd104, 3;
	add.s64 	%rd106, %rd1, %rd105;
	ld.global.f64 	%fd48, [%rd106+8];
	cvt.rzi.s32.f64 	%r114, %fd48;
	add.s32 	%r115, %r113, %r2;
	mul.wide.u32 	%rd107, %r115, 8;
	add.s64 	%rd108, %rd1, %rd107;
	ld.global.f64 	%fd49, [%rd108];
	st.global.f64 	[%rd106+8], %fd49;
	cvt.rn.f64.s32 	%fd50, %r114;
	st.global.f64 	[%rd108], %fd50;
$L__BB0_15:
	setp.eq.s32 	%p15, %r2, 0;
	ld.global.f64 	%fd179, [%rd4];
	@%p15 bra 	$L__BB0_17;
	ld.global.f64 	%fd51, [%rd5];
	mul.f64 	%fd179, %fd179, %fd51;
$L__BB0_17:
	st.global.f64 	[%rd5], %fd179;
	@%p1 bra 	$L__BB0_19;
	neg.f64 	%fd52, %fd179;
	st.global.f64 	[%rd5], %fd52;
$L__BB0_19:
	bar.sync 	0;
	setp.le.u32 	%p16, %r2, %r126;
	@%p16 bra 	$L__BB0_34;
	mul.lo.s32 	%r116, %r126, %r1;
	mul.wide.u32 	%rd109, %r116, 8;
	add.s64 	%rd6, %rd1, %rd109;
	mul.wide.u32 	%rd110, %r126, 8;
	add.s64 	%rd111, %rd6, %rd110;
	ld.global.f64 	%fd53, [%rd111];
	add.s64 	%rd112, %rd2, %rd110;
	ld.global.f64 	%fd54, [%rd112];
	div.rn.f64 	%fd4, %fd54, %fd53;
	add.s32 	%r148, %r126, 1;
	setp.ge.s32 	%p17, %r148, %r1;
	@%p17 bra 	$L__BB0_34;
	sub.s32 	%r117, %r7, %r126;
	setp.lt.u32 	%p18, %r117, 15;
	@%p18 bra 	$L__BB0_24;
	and.b32  	%r65, %r25, -16;
	mov.b32 	%r147, 0;
$L__BB0_23:
	.pragma "nounroll";
	mul.wide.u32 	%rd113, %r148, 8;
	add.s64 	%rd114, %rd6, %rd113;
	ld.global.f64 	%fd55, [%rd114];
	mul.f64 	%fd56, %fd4, %fd55;
	add.s64 	%rd115, %rd2, %rd113;
	ld.global.f64 	%fd57, [%rd115];
	sub.f64 	%fd58, %fd57, %fd56;
	st.global.f64 	[%rd115], %fd58;
	ld.global.f64 	%fd59, [%rd114+8];
	mul.f64 	%fd60, %fd4, %fd59;
	ld.global.f64 	%fd61, [%rd115+8];
	sub.f64 	%fd62, %fd61, %fd60;
	st.global.f64 	[%rd115+8], %fd62;
	ld.global.f64 	%fd63, [%rd114+16];
	mul.f64 	%fd64, %fd4, %fd63;
	ld.global.f64 	%fd65, [%rd115+16];
	sub.f64 	%fd66, %fd65, %fd64;
	st.global.f64 	[%rd115+16], %fd66;
	ld.global.f64 	%fd67, [%rd114+24];
	mul.f64 	%fd68, %fd4, %fd67;
	ld.global.f64 	%fd69, [%rd115+24];
	sub.f64 	%fd70, %fd69, %fd68;
	st.global.f64 	[%rd115+24], %fd70;
	ld.global.f64 	%fd71, [%rd114+32];
	mul.f64 	%fd72, %fd4, %fd71;
	ld.global.f64 	%fd73, [%rd115+32];
	sub.f64 	%fd74, %fd73, %fd72;
	st.global.f64 	[%rd115+32], %fd74;
	ld.global.f64 	%fd75, [%rd114+40];
	mul.f64 	%fd76, %fd4, %fd75;
	ld.global.f64 	%fd77, [%rd115+40];
	sub.f64 	%fd78, %fd77, %fd76;
	st.global.f64 	[%rd115+40], %fd78;
	ld.global.f64 	%fd79, [%rd114+48];
	mul.f64 	%fd80, %fd4, %fd79;
	ld.global.f64 	%fd81, [%rd115+48];
	sub.f64 	%fd82, %fd81, %fd80;
	st.global.f64 	[%rd115+48], %fd82;
	ld.global.f64 	%fd83, [%rd114+56];
	mul.f64 	%fd84, %fd4, %fd83;
	ld.global.f64 	%fd85, [%rd115+56];
	sub.f64 	%fd86, %fd85, %fd84;
	st.global.f64 	[%rd115+56], %fd86;
	ld.global.f64 	%fd87, [%rd114+64];
	mul.f64 	%fd88, %fd4, %fd87;
	ld.global.f64 	%fd89, [%rd115+64];
	sub.f64 	%fd90, %fd89, %fd88;
	st.global.f64 	[%rd115+64], %fd90;
	ld.global.f64 	%fd91, [%rd114+72];
	mul.f64 	%fd92, %fd4, %fd91;
	ld.global.f64 	%fd93, [%rd115+72];
	sub.f64 	%fd94, %fd93, %fd92;
	st.global.f64 	[%rd115+72], %fd94;
	ld.global.f64 	%fd95, [%rd114+80];
	mul.f64 	%fd96, %fd4, %fd95;
	ld.global.f64 	%fd97, [%rd115+80];
	sub.f64 	%fd98, %fd97, %fd96;
	st.global.f64 	[%rd115+80], %fd98;
	ld.global.f64 	%fd99, [%rd114+88];
	mul.f64 	%fd100, %fd4, %fd99;
	ld.global.f64 	%fd101, [%rd115+88];
	sub.f64 	%fd102, %fd101, %fd100;
	st.global.f64 	[%rd115+88], %fd102;
	ld.global.f64 	%fd103, [%rd114+96];
	mul.f64 	%fd104, %fd4, %fd103;
	ld.global.f64 	%fd105, [%rd115+96];
	sub.f64 	%fd106, %fd105, %fd104;
	st.global.f64 	[%rd115+96], %fd106;
	ld.global.f64 	%fd107, [%rd114+104];
	mul.f64 	%fd108, %fd4, %fd107;
	ld.global.f64 	%fd109, [%rd115+104];
	sub.f64 	%fd110, %fd109, %fd108;
	st.global.f64 	[%rd115+104], %fd110;
	ld.global.f64 	%fd111, [%rd114+112];
	mul.f64 	%fd112, %fd4, %fd111;
	ld.global.f64 	%fd113, [%rd115+112];
	sub.f64 	%fd114, %fd113, %fd112;
	st.global.f64 	[%rd115+112], %fd114;
	ld.global.f64 	%fd115, [%rd114+120];
	mul.f64 	%fd116, %fd4, %fd115;
	ld.global.f64 	%fd117, [%rd115+120];
	sub.f64 	%fd118, %fd117, %fd116;
	st.global.f64 	[%rd115+120], %fd118;
	add.s32 	%r148, %r148, 16;
	add.s32 	%r147, %r147, 16;
	setp.ne.s32 	%p19, %r147, %r65;
	@%p19 bra 	$L__BB0_23;
$L__BB0_24:
	and.b32  	%r119, %r25, 15;
	setp.eq.s32 	%p20, %r119, 0;
	@%p20 bra 	$L__BB0_34;
	not.b16 	%rs9, %rs14;
	add.s16 	%rs10, %rs9, %rs1;
	cvt.u32.u16 	%r120, %rs10;
	and.b32  	%r71, %r120, 15;
	add.s32 	%r121, %r71, -1;
	setp.lt.u32 	%p21, %r121, 7;
	@%p21 bra 	$L__BB0_27;
	mul.wide.u32 	%rd116, %r148, 8;
	add.s64 	%rd117, %rd6, %rd116;
	ld.global.f64 	%fd119, [%rd117];
	mul.f64 	%fd120, %fd4, %fd119;
	add.s64 	%rd118, %rd2, %rd116;
	ld.global.f64 	%fd121, [%rd118];
	sub.f64 	%fd122, %fd121, %fd120;
	st.global.f64 	[%rd118], %fd122;
	ld.global.f64 	%fd123, [%rd117+8];
	mul.f64 	%fd124, %fd4, %fd123;
	ld.global.f64 	%fd125, [%rd118+8];
	sub.f64 	%fd126, %fd125, %fd124;
	st.global.f64 	[%rd118+8], %fd126;
	ld.global.f64 	%fd127, [%rd117+16];
	mul.f64 	%fd128, %fd4, %fd127;
	ld.global.f64 	%fd129, [%rd118+16];
	sub.f64 	%fd130, %fd129, %fd128;
	st.global.f64 	[%rd118+16], %fd130;
	ld.global.f64 	%fd131, [%rd117+24];
	mul.f64 	%fd132, %fd4, %fd131;
	ld.global.f64 	%fd133, [%rd118+24];
	sub.f64 	%fd134, %fd133, %fd132;
	st.global.f64 	[%rd118+24], %fd134;
	ld.global.f64 	%fd135, [%rd117+32];
	mul.f64 	%fd136, %fd4, %fd135;
	ld.global.f64 	%fd137, [%rd118+32];
	sub.f64 	%fd138, %fd137, %fd136;
	st.global.f64 	[%rd118+32], %fd138;
	ld.global.f64 	%fd139, [%rd117+40];
	mul.f64 	%fd140, %fd4, %fd139;
	ld.global.f64 	%fd141, [%rd118+40];
	sub.f64 	%fd142, %fd141, %fd140;
	st.global.f64 	[%rd118+40], %fd142;
	ld.global.f64 	%fd143, [%rd117+48];
	mul.f64 	%fd144, %fd4, %fd143;
	ld.global.f64 	%fd145, [%rd118+48];
	sub.f64 	%fd146, %fd145, %fd144;
	st.global.f64 	[%rd118+48], %fd146;
	ld.global.f64 	%fd147, [%rd117+56];
	mul.f64 	%fd148, %fd4, %fd147;
	ld.global.f64 	%fd149, [%rd118+56];
	sub.f64 	%fd150, %fd149, %fd148;
	st.global.f64 	[%rd118+56], %fd150;
	add.s32 	%r148, %r148, 8;
$L__BB0_27:
	and.b32  	%r122, %r71, 7;
	setp.eq.s32 	%p22, %r122, 0;
	@%p22 bra 	$L__BB0_34;
	not.b16 	%rs11, %rs13;
	add.s16 	%rs12, %rs11, %rs1;
	cvt.u32.u16 	%r123, %rs12;
	and.b32  	%r124, %r123, 7;
	and.b32  	%r74, %r123, 3;
	add.s32 	%r125, %r124, -1;
	setp.lt.u32 	%p23, %r125, 3;
	@%p23 bra 	$L__BB0_30;
	mul.wide.u32 	%rd119, %r148, 8;
	add.s64 	%rd120, %rd6, %rd119;
	ld.global.f64 	%fd151, [%rd120];
	mul.f64 	%fd152, %fd4, %fd151;
	add.s64 	%rd121, %rd2, %rd119;
	ld.global.f64 	%fd153, [%rd121];
	sub.f64 	%fd154, %fd153, %fd152;
	st.global.f64 	[%rd121], %fd154;
	ld.global.f64 	%fd155, [%rd120+8];
	mul.f64 	%fd156, %fd4, %fd155;
	ld.global.f64 	%fd157, [%rd121+8];
	sub.f64 	%fd158, %fd157, %fd156;
	st.global.f64 	[%rd121+8], %fd158;
	ld.global.f64 	%fd159, [%rd120+16];
	mul.f64 	%fd160, %fd4, %fd159;
	ld.global.f64 	%fd161, [%rd121+16];
	sub.f64 	%fd162, %fd161, %fd160;
	st.global.f64 	[%rd121+16], %fd162;
	ld.global.f64 	%fd163, [%rd120+24];
	mul.f64 	%fd164, %fd4, %fd163;
	ld.global.f64 	%fd165, [%rd121+24];
	sub.f64 	%fd166, %fd165, %fd164;
	st.global.f64 	[%rd121+24], %fd166;
	add.s32 	%r148, %r148, 4;
$L__BB0_30:
	setp.eq.s32 	%p24, %r74, 0;
	@%p24 bra 	$L__BB0_34;
	mul.wide.u32 	%rd122, %r148, 8;
	add.s64 	%rd7, %rd6, %rd122;
	ld.global.f64 	%fd167, [%rd7];
	mul.f64 	%fd168, %fd4, %fd167;
	add.s64 	%rd8, %rd2, %rd122;
	ld.global.f64 	%fd169, [%rd8];
	sub.f64 	%fd170, %fd169, %fd168;
	st.global.f64 	[%rd8], %fd170;
	setp.eq.s32 	%p25, %r74, 1;
	@%p25 bra 	$L__BB0_34;
	ld.global.f64 	%fd171, [%rd7+8];
	mul.f64 	%fd172, %fd4, %fd171;
	ld.global.f64 	%fd173, [%rd8+8];
	sub.f64 	%fd174, %fd173, %fd172;
	st.global.f64 	[%rd8+8], %fd174;
	setp.eq.s32 	%p26, %r74, 2;
	@%p26 bra 	$L__BB0_34;
	ld.global.f64 	%fd175, [%rd7+16];
	mul.f64 	%fd176, %fd4, %fd175;
	ld.global.f64 	%fd177, [%rd8+16];
	sub.f64 	%fd178, %fd177, %fd176;
	st.global.f64 	[%rd8+16], %fd178;
$L__BB0_34:
	bar.sync 	0;
	add.s32 	%r126, %r126, 1;
	setp.ne.s32 	%p27, %r126, %r1;
	add.s16 	%rs14, %rs14, 1;
	add.s16 	%rs13, %rs13, 1;
	@%p27 bra 	$L__BB0_2;
$L__BB0_35:
	ret;

}


// ===== COMPILED SASS (sm_100) =====

	.target	sm_100

	.elftype	@"ET_EXEC"


//--------------------- .note.nv.tkinfo           --------------------------
	.section	.note.nv.tkinfo,"",@"SHT_NOTE"
	.sectionflags	@"SHF_NOTE_NV_TKINFO"
	.tkinfo
        /*0018*/ 	.word	0x00000002
        /*0030*/ 	.string	""
        /*0030*/ 	.string	"ptxas"
        /*0030*/ 	.string	"Cuda compilation tools, release 13.0, V13.0.88"
        /*0030*/ 	.string	"Build cuda_13.0.r13.0/compiler.36424714_0"
        /*0030*/ 	.string	"-arch sm_100 -m 64 "



//--------------------- .note.nv.cuinfo           --------------------------
	.section	.note.nv.cuinfo,"",@"SHT_NOTE"
	.sectionflags	@"SHF_NOTE_NV_CUINFO"
        /*0018*/ 	.short	0x0002
        /*001a*/ 	.short	0x0064
        /*001c*/ 	.short	0x0082
	.zero		2


//--------------------- .nv.info                  --------------------------
	.section	.nv.info,"",@"SHT_CUDA_INFO"
	.align	4


	//----- nvinfo : EIATTR_REGCOUNT
	.align		4
        /*0000*/ 	.byte	0x04, 0x2f
        /*0002*/ 	.short	(.L_1 - .L_0)
	.align		4
.L_0:
        /*0004*/ 	.word	index@(_Z16calcDeterminantsPdPiS_)
        /*0008*/ 	.word	0x00000028


	//----- nvinfo : EIATTR_FRAME_SIZE
	.align		4
.L_1:
        /*000c*/ 	.byte	0x04, 0x11
        /*000e*/ 	.short	(.L_3 - .L_2)
	.align		4
.L_2:
        /*0010*/ 	.word	index@($__internal_0_$__cuda_sm20_div_rn_f64_full)
        /*0014*/ 	.word	0x00000000


	//----- nvinfo : EIATTR_FRAME_SIZE
	.align		4
.L_3:
        /*0018*/ 	.byte	0x04, 0x11
        /*001a*/ 	.short	(.L_5 - .L_4)
	.align		4
.L_4:
        /*001c*/ 	.word	index@(_Z16calcDeterminantsPdPiS_)
        /*0020*/ 	.word	0x00000000


	//----- nvinfo : EIATTR_MIN_STACK_SIZE
	.align		4
.L_5:
        /*0024*/ 	.byte	0x04, 0x12
        /*0026*/ 	.short	(.L_7 - .L_6)
	.align		4
.L_6:
        /*0028*/ 	.word	index@(_Z16calcDeterminantsPdPiS_)
        /*002c*/ 	.word	0x00000000
.L_7:


//--------------------- .nv.compat                --------------------------
	.section	.nv.compat,"",@"SHT_CUDA_COMPAT_INFO"
	.align	4
        /*0000*/ 	.byte	0x02, 0x09, 0x00, 0x00, 0x02, 0x02, 0x01, 0x00, 0x02, 0x05, 0x05, 0x00, 0x03, 0x07, 0x01, 0x01
        /*0010*/ 	.byte	0x02, 0x03, 0x00, 0x00, 0x02, 0x06, 0x01, 0x00, 0x04, 0x0b, 0x08, 0x00, 0x01, 0x00, 0x00, 0x00
        /*0020*/ 	.byte	0x00, 0x00, 0x00, 0x00


//--------------------- .nv.info._Z16calcDeterminantsPdPiS_ --------------------------
	.section	.nv.info._Z16calcDeterminantsPdPiS_,"",@"SHT_CUDA_INFO"
	.sectionflags	@""
	.align	4


	//----- nvinfo : EIATTR_CUDA_API_VERSION
	.align		4
        /*0000*/ 	.byte	0x04, 0x37
        /*0002*/ 	.short	(.L_9 - .L_8)
.L_8:
        /*0004*/ 	.word	0x00000082


	//----- nvinfo : EIATTR_KPARAM_INFO
	.align		4
.L_9:
        /*0008*/ 	.byte	0x04, 0x17
        /*000a*/ 	.short	(.L_11 - .L_10)
.L_10:
        /*000c*/ 	.word	0x00000000
        /*0010*/ 	.short	0x0002
        /*0012*/ 	.short	0x0010
        /*0014*/ 	.byte	0x00, 0xf5, 0x21, 0x00


	//----- nvinfo : EIATTR_KPARAM_INFO
	.align		4
.L_11:
        /*0018*/ 	.byte	0x04, 0x17
        /*001a*/ 	.short	(.L_13 - .L_12)
.L_12:
        /*001c*/ 	.word	0x00000000
        /*0020*/ 	.short	0x0001
        /*0022*/ 	.short	0x0008
        /*0024*/ 	.byte	0x00, 0xf5, 0x21, 0x00


	//----- nvinfo : EIATTR_KPARAM_INFO
	.align		4
.L_13:
        /*0028*/ 	.byte	0x04, 0x17
        /*002a*/ 	.short	(.L_15 - .L_14)
.L_14:
        /*002c*/ 	.word	0x00000000
        /*0030*/ 	.short	0x0000
        /*0032*/ 	.short	0x0000
        /*0034*/ 	.byte	0x00, 0xf5, 0x21, 0x00


	//----- nvinfo : EIATTR_SPARSE_MMA_MASK
	.align		4
.L_15:
        /*0038*/ 	.byte	0x03, 0x50
        /*003a*/ 	.short	0x0000


	//----- nvinfo : EIATTR_MAXREG_COUNT
	.align		4
        /*003c*/ 	.byte	0x03, 0x1b
        /*003e*/ 	.short	0x00ff


	//----- nvinfo : EIATTR_NUM_BARRIERS
	.align		4
        /*0040*/ 	.byte	0x02, 0x4c
        /*0042*/ 	.byte	0x01
	.zero		1


	//----- nvinfo : EIATTR_MERCURY_ISA_VERSION
	.align		4
        /*0044*/ 	.byte	0x03, 0x5f
        /*0046*/ 	.short	0x0101


	//----- nvinfo : EIATTR_VRC_CTA_INIT_COUNT
	.align		4
        /*0048*/ 	.byte	0x02, 0x4a
	.zero		1
	.zero		1


	//----- nvinfo : EIATTR_EXIT_INSTR_OFFSETS
	.align		4
        /*004c*/ 	.byte	0x04, 0x1c
        /*004e*/ 	.short	(.L_17 - .L_16)


	//   ....[0]....
.L_16:
        /*0050*/ 	.word	0x00000070


	//   ....[1]....
        /*0054*/ 	.word	0x00001f50


	//----- nvinfo : EIATTR_CRS_STACK_SIZE
	.align		4
.L_17:
        /*0058*/ 	.byte	0x04, 0x1e
        /*005a*/ 	.short	(.L_19 - .L_18)
.L_18:
        /*005c*/ 	.word	0x00000000


	//----- nvinfo : EIATTR_CBANK_PARAM_SIZE
	.align		4
.L_19:
        /*0060*/ 	.byte	0x03, 0x19
        /*0062*/ 	.short	0x0018


	//----- nvinfo : EIATTR_PARAM_CBANK
	.align		4
        /*0064*/ 	.byte	0x04, 0x0a
        /*0066*/ 	.short	(.L_21 - .L_20)
	.align		4
.L_20:
        /*0068*/ 	.word	index@(.nv.constant0._Z16calcDeterminantsPdPiS_)
        /*006c*/ 	.short	0x0380
        /*006e*/ 	.short	0x0018


	//----- nvinfo : EIATTR_SW_WAR
	.align		4
.L_21:
        /*0070*/ 	.byte	0x04, 0x36
        /*0072*/ 	.short	(.L_23 - .L_22)
.L_22:
        /*0074*/ 	.word	0x00000008
.L_23:


//--------------------- .nv.callgraph             --------------------------
	.section	.nv.callgraph,"",@"SHT_CUDA_CALLGRAPH"
	.align	4
	.sectionentsize	8
	.align		4
        /*0000*/ 	.word	0x00000000
	.align		4
        /*0004*/ 	.word	0xffffffff
	.align		4
        /*0008*/ 	.word	0x00000000
	.align		4
        /*000c*/ 	.word	0xfffffffe
	.align		4
        /*0010*/ 	.word	0x00000000
	.align		4
        /*0014*/ 	.word	0xfffffffd
	.align		4
        /*0018*/ 	.word	0x00000000
	.align		4
        /*001c*/ 	.word	0xfffffffc


//--------------------- .text._Z16calcDeterminantsPdPiS_ --------------------------
	.section	.text._Z16calcDeterminantsPdPiS_,"ax",@progbits
	.align	128
        .global         _Z16calcDeterminantsPdPiS_
        .type           _Z16calcDeterminantsPdPiS_,@function
        .size           _Z16calcDeterminantsPdPiS_,(.L_x_23 - _Z16calcDeterminantsPdPiS_)
        .other          _Z16calcDeterminantsPdPiS_,@"STO_CUDA_ENTRY STV_DEFAULT"
_Z16calcDeterminantsPdPiS_:
.text._Z16calcDeterminantsPdPiS_:
[----:B------:R-:W-:Y:S08]  /*0000*/  LDC R1, c[0x0][0x37c] ;  /* 0x0000df00ff017b82 */ /* 0x000ff00000000800 */
[----:B------:R-:W0:Y:S01]  /*0010*/  LDC.64 R2, c[0x0][0x388] ;  /* 0x0000e200ff027b82 */ /* 0x000e220000000a00 */
[----:B------:R-:W0:Y:S02]  /*0020*/  LDCU.64 UR20, c[0x0][0x358] ;  /* 0x00006b00ff1477ac */ /* 0x000e240008000a00 */
[----:B0-----:R-:W2:Y:S02]  /*0030*/  LDG.E R2, desc[UR20][R2.64] ;  /* 0x0000001402027981 */ /* 0x001ea4000c1e1900 */
[----:B--2---:R-:W-:-:S13]  /*0040*/  R2UR UR6, R2 ;  /* 0x00000000020672ca */ /* 0x004fda00000e0000 */
[----:B------:R-:W-:-:S06]  /*0050*/  UISETP.GE.AND UP0, UPT, UR6, 0x1, UPT ;  /* 0x000000010600788c */ /* 0x000fcc000bf06270 */
[----:B------:R-:W-:-:S13]  /*0060*/  PLOP3.LUT P0, PT, PT, PT, UP0, 0x80, 0x8 ;  /* 0x000000000008781c */ /* 0x000fda0003f0f008 */
[----:B------:R-:W-:Y:S05]  /*0070*/  @!P0 EXIT ;  /* 0x000000000000894d */ /* 0x000fea0003800000 */
[----:B------:R-:W0:Y:S01]  /*0080*/  S2R R5, SR_CTAID.X ;  /* 0x0000000000057919 */ /* 0x000e220000002500 */
[----:B------:R-:W1:Y:S01]  /*0090*/  LDC.64 R22, c[0x0][0x380] ;  /* 0x0000e000ff167b82 */ /* 0x000e620000000a00 */
[----:B------:R-:W-:Y:S01]  /*00a0*/  UIMAD UR9, UR6, 0x7, URZ ;  /* 0x00000007060978a4 */ /* 0x000fe2000f8e02ff */
[----:B------:R-:W-:Y:S01]  /*00b0*/  PRMT R4, RZ, 0x7610, R4 ;  /* 0x00007610ff047816 */ /* 0x000fe20000000004 */
[----:B------:R-:W2:Y:S01]  /*00c0*/  S2R R2, SR_TID.X ;  /* 0x0000000000027919 */ /* 0x000ea20000002100 */
[----:B------:R-:W-:Y:S02]  /*00d0*/  ULOP3.LUT UR7, UR6, 0x7ffffff8, URZ, 0xc0, !UPT ;  /* 0x7ffffff806077892 */ /* 0x000fe4000f8ec0ff */
[----:B------:R-:W-:Y:S02]  /*00e0*/  UIADD3 UR15, UPT, UPT, UR6, -0x1, URZ ;  /* 0xffffffff060f7890 */ /* 0x000fe4000fffe0ff */
[----:B------:R-:W3:Y:S01]  /*00f0*/  LDC.64 R18, c[0x0][0x390] ;  /* 0x0000e400ff127b82 */ /* 0x000ee20000000a00 */
[----:B------:R-:W-:-:S02]  /*0100*/  UIMAD UR8, UR6, 0x6, URZ ;  /* 0x00000006060878a4 */ /* 0x000fc4000f8e02ff */
[----:B------:R-:W-:Y:S01]  /*0110*/  UIADD3 UR14, UPT, UPT, -UR7, URZ, URZ ;  /* 0x000000ff070e7290 */ /* 0x000fe2000fffe1ff */
[----:B------:R-:W-:Y:S01]  /*0120*/  UMOV UR4, URZ ;  /* 0x000000ff00047c82 */ /* 0x000fe20008000000 */
[C---:B0-----:R-:W-:Y:S02]  /*0130*/  IMAD R0, R5.reuse, UR6, RZ ;  /* 0x0000000605007c24 */ /* 0x041fe4000f8e02ff */
[----:B---3--:R-:W-:-:S04]  /*0140*/  IMAD.WIDE.U32 R18, R5, 0x8, R18 ;  /* 0x0000000805127825 */ /* 0x008fc800078e0012 */
[----:B--2---:R-:W-:Y:S02]  /*0150*/  IMAD R17, R2, UR6, RZ ;  /* 0x0000000602117c24 */ /* 0x004fe4000f8e02ff */
[----:B------:R-:W-:Y:S02]  /*0160*/  IMAD R3, R0, UR6, RZ ;  /* 0x0000000600037c24 */ /* 0x000fe4000f8e02ff */
[C---:B------:R-:W-:Y:S01]  /*0170*/  VIADD R5, R2.reuse, UR9 ;  /* 0x0000000902057c36 */ /* 0x040fe20008000000 */
[----:B------:R-:W-:Y:S01]  /*0180*/  IADD3 R7, P0, PT, R17, R2, RZ ;  /* 0x0000000211077210 */ /* 0x000fe20007f1e0ff */
[----:B-1----:R-:W-:Y:S01]  /*0190*/  IMAD.WIDE.U32 R22, R3, 0x8, R22 ;  /* 0x0000000803167825 */ /* 0x002fe200078e0016 */
[----:B------:R-:W-:Y:S02]  /*01a0*/  PRMT R3, RZ, 0x7610, R3 ;  /* 0x00007610ff037816 */ /* 0x000fe40000000003 */
[----:B------:R-:W-:Y:S01]  /*01b0*/  LEA.HI.X.SX32 R0, R17, RZ, 0x1, P0 ;  /* 0x000000ff11007211 */ /* 0x000fe200000f0eff */
[----:B------:R-:W-:Y:S01]  /*01c0*/  VIADD R6, R2, 0x1 ;  /* 0x0000000102067836 */ /* 0x000fe20000000000 */
[----:B------:R-:W-:Y:S01]  /*01d0*/  LEA R20, P0, R7, R22, 0x3 ;  /* 0x0000001607147211 */ /* 0x000fe200078018ff */
[----:B------:R-:W-:-:S03]  /*01e0*/  IMAD.WIDE.U32 R16, R17, 0x8, R22 ;  /* 0x0000000811107825 */ /* 0x000fc600078e0016 */
[----:B------:R-:W-:-:S09]  /*01f0*/  LEA.HI.X R21, R7, R23, R0, 0x3, P0 ;  /* 0x0000001707157211 */ /* 0x000fd200000f1c00 */
.L_x_16:
[----:B------:R-:W-:Y:S01]  /*0200*/  ISETP.NE.AND P0, PT, R2, UR4, PT ;  /* 0x0000000402007c0c */ /* 0x000fe2000bf05270 */
[----:B------:R-:W-:Y:S01]  /*0210*/  UIADD3 UR22, UPT, UPT, UR15, -UR4, URZ ;  /* 0x800000040f167290 */ /* 0x000fe2000fffe0ff */
[----:B------:R-:W-:Y:S11]  /*0220*/  BSSY.RECONVERGENT B0, `(.L_x_0) ;  /* 0x00000fe000007945 */ /* 0x000ff60003800200 */
[----:B0123--:R-:W-:Y:S05]  /*0230*/  @P0 BRA `(.L_x_1) ;  /* 0x0000000c00f00947 */ /* 0x00ffea0003800000 */
[----:B------:R-:W2:Y:S01]  /*0240*/  LDG.E.64 R8, desc[UR20][R20.64] ;  /* 0x0000001414087981 */ /* 0x000ea2000c1e1b00 */
[----:B------:R-:W0:Y:S01]  /*0250*/  LDCU.64 UR10, c[0x0][0x380] ;  /* 0x00007000ff0a77ac */ /* 0x000e220008000a00 */
[----:B------:R-:W-:Y:S01]  /*0260*/  BSSY.RECONVERGENT B1, `(.L_x_2) ;  /* 0x00000f2000017945 */ /* 0x000fe20003800200 */
[----:B0-----:R-:W-:-:S04]  /*0270*/  ISETP.NE.U32.AND P0, PT, RZ, UR10, PT ;  /* 0x0000000aff007c0c */ /* 0x001fc8000bf05070 */
[----:B------:R-:W-:-:S13]  /*0280*/  ISETP.NE.AND.EX P0, PT, RZ, UR11, PT, P0 ;  /* 0x0000000bff007c0c */ /* 0x000fda000bf05300 */
[----:B--2---:R-:W-:-:S06]  /*0290*/  DSETP.NEU.OR P0, PT, R8, RZ, !P0 ;  /* 0x000000ff0800722a */ /* 0x004fcc000470d400 */
[----:B------:R-:W-:-:S13]  /*02a0*/  ISETP.GE.U32.OR P0, PT, R6, UR6, P0 ;  /* 0x0000000606007c0c */ /* 0x000fda0008706470 */
[----:B------:R-:W-:Y:S05]  /*02b0*/  @P0 BRA `(.L_x_3) ;  /* 0x0000000c00b00947 */ /* 0x000fea0003800000 */
[----:B------:R-:W-:Y:S01]  /*02c0*/  UISETP.GE.U32.AND UP0, UPT, UR15, 0x7, UPT ;  /* 0x000000070f00788c */ /* 0x000fe2000bf06070 */
[----:B------:R-:W-:-:S08]  /*02d0*/  UMOV UR5, URZ ;  /* 0x000000ff00057c82 */ /* 0x000fd00008000000 */
[----:B------:R-:W-:Y:S05]  /*02e0*/  BRA.U !UP0, `(.L_x_4) ;  /* 0x0000000508fc7547 */ /* 0x000fea000b800000 */
[----:B------:R-:W-:Y:S01]  /*02f0*/  USHF.L.U32 UR19, UR6, 0x1, URZ ;  /* 0x0000000106137899 */ /* 0x000fe200080006ff */
[C---:B------:R-:W-:Y:S01]  /*0300*/  VIADD R33, R2.reuse, UR8 ;  /* 0x0000000802217c36 */ /* 0x040fe20008000000 */
[----:B------:R-:W-:Y:S02]  /*0310*/  UIMAD UR18, UR6, 0x3, URZ ;  /* 0x00000003061278a4 */ /* 0x000fe4000f8e02ff */
[C---:B------:R-:W-:Y:S01]  /*0320*/  VIADD R11, R2.reuse, UR6 ;  /* 0x00000006020b7c36 */ /* 0x040fe20008000000 */
[----:B------:R-:W-:Y:S01]  /*0330*/  USHF.L.U32 UR17, UR6, 0x2, URZ ;  /* 0x0000000206117899 */ /* 0x000fe200080006ff */
[----:B------:R-:W-:Y:S01]  /*0340*/  IMAD.MOV.U32 R7, RZ, RZ, R5 ;  /* 0x000000ffff077224 */ /* 0x000fe200078e0005 */
[----:B------:R-:W-:Y:S01]  /*0350*/  UIMAD UR16, UR6, 0x5, URZ ;  /* 0x00000005061078a4 */ /* 0x000fe2000f8e02ff */
[C---:B------:R-:W-:Y:S01]  /*0360*/  VIADD R8, R2.reuse, UR19 ;  /* 0x0000001302087c36 */ /* 0x040fe20008000000 */
[----:B------:R-:W-:Y:S01]  /*0370*/  UMOV UR5, URZ ;  /* 0x000000ff00057c82 */ /* 0x000fe20008000000 */
[C---:B------:R-:W-:Y:S01]  /*0380*/  VIADD R0, R2.reuse, UR18 ;  /* 0x0000001202007c36 */ /* 0x040fe20008000000 */
[----:B------:R-:W-:Y:S01]  /*0390*/  UMOV UR10, UR9 ;  /* 0x00000009000a7c82 */ /* 0x000fe20008000000 */
[C---:B------:R-:W-:Y:S01]  /*03a0*/  VIADD R9, R2.reuse, UR17 ;  /* 0x0000001102097c36 */ /* 0x040fe20008000000 */
[----:B------:R-:W-:Y:S01]  /*03b0*/  UMOV UR11, UR8 ;  /* 0x00000008000b7c82 */ /* 0x000fe20008000000 */
[----:B------:R-:W-:Y:S01]  /*03c0*/  VIADD R13, R2, UR16 ;  /* 0x00000010020d7c36 */ /* 0x000fe20008000000 */
[----:B------:R-:W-:Y:S01]  /*03d0*/  UMOV UR12, UR6 ;  /* 0x00000006000c7c82 */ /* 0x000fe20008000000 */
[----:B------:R-:W-:-:S05]  /*03e0*/  UMOV UR13, UR14 ;  /* 0x0000000e000d7c82 */ /* 0x000fca0008000000 */
.L_x_5:
[----:B------:R-:W-:-:S05]  /*03f0*/  IADD3 R15, P1, PT, R2, UR5, RZ ;  /* 0x00000005020f7c10 */ /* 0x000fca000ff3e0ff */
[----:B------:R-:W-:Y:S01]  /*0400*/  IMAD.X R10, RZ, RZ, RZ, P1 ;  /* 0x000000ffff0a7224 */ /* 0x000fe200008e06ff */
[----:B------:R-:W-:-:S04]  /*0410*/  LEA R34, P1, R15, R22, 0x3 ;  /* 0x000000160f227211 */ /* 0x000fc800078218ff */
[----:B------:R-:W-:-:S05]  /*0420*/  LEA.HI.X R35, R15, R23, R10, 0x3, P1 ;  /* 0x000000170f237211 */ /* 0x000fca00008f1c0a */
[----:B------:R-:W2:Y:S04]  /*0430*/  LDG.E.64 R28, desc[UR20][R34.64+0x8] ;  /* 0x00000814221c7981 */ /* 0x000ea8000c1e1b00 */
[----:B------:R-:W3:Y:S01]  /*0440*/  LDG.E.64 R24, desc[UR20][R34.64] ;  /* 0x0000001422187981 */ /* 0x000ee2000c1e1b00 */
[----:B------:R-:W-:-:S05]  /*0450*/  IADD3 R15, P1, PT, R2, UR12, RZ ;  /* 0x0000000c020f7c10 */ /* 0x000fca000ff3e0ff */
[----:B------:R-:W-:Y:S01]  /*0460*/  IMAD.X R10, RZ, RZ, RZ, P1 ;  /* 0x000000ffff0a7224 */ /* 0x000fe200008e06ff */
[----:B------:R-:W-:-:S04]  /*0470*/  LEA R14, P1, R15, R22, 0x3 ;  /* 0x000000160f0e7211 */ /* 0x000fc800078218ff */
[----:B------:R-:W-:Y:S01]  /*0480*/  LEA.HI.X R15, R15, R23, R10, 0x3, P1 ;  /* 0x000000170f0f7211 */ /* 0x000fe200008f1c0a */
[----:B------:R-:W-:Y:S01]  /*0490*/  IMAD.WIDE.U32 R26, R11, 0x8, R22 ;  /* 0x000000080b1a7825 */ /* 0x000fe200078e0016 */
[----:B--2---:R-:W0:Y:S01]  /*04a0*/  F2I.F64.TRUNC R28, R28 ;  /* 0x0000001c001c7311 */ /* 0x004e22000030d100 */
[----:B---3--:R1:W-:Y:S07]  /*04b0*/  STG.E.64 desc[UR20][R34.64+0x8], R24 ;  /* 0x0000081822007986 */ /* 0x0083ee000c101b14 */
[----:B0-----:R-:W0:Y:S02]  /*04c0*/  I2F.F64 R30, R28 ;  /* 0x0000001c001e7312 */ /* 0x001e240000201c00 */
[----:B0-----:R0:W-:Y:S04]  /*04d0*/  STG.E.64 desc[UR20][R34.64], R30 ;  /* 0x0000001e22007986 */ /* 0x0011e8000c101b14 */
[----:B-1----:R-:W2:Y:S04]  /*04e0*/  LDG.E.64 R24, desc[UR20][R14.64+0x8] ;  /* 0x000008140e187981 */ /* 0x002ea8000c1e1b00 */
[----:B------:R-:W3:Y:S01]  /*04f0*/  LDG.E.64 R36, desc[UR20][R26.64] ;  /* 0x000000141a247981 */ /* 0x000ee2000c1e1b00 */
[----:B------:R-:W-:-:S05]  /*0500*/  IADD3 R29, P1, PT, R2, UR19, RZ ;  /* 0x00000013021d7c10 */ /* 0x000fca000ff3e0ff */
[----:B------:R-:W-:Y:S01]  /*0510*/  IMAD.X R12, RZ, RZ, RZ, P1 ;  /* 0x000000ffff0c7224 */ /* 0x000fe200008e06ff */
[----:B------:R-:W-:-:S04]  /*0520*/  LEA R28, P1, R29, R22, 0x3 ;  /* 0x000000161d1c7211 */ /* 0x000fc800078218ff */
[----:B------:R-:W-:Y:S01]  /*0530*/  LEA.HI.X R29, R29, R23, R12, 0x3, P1 ;  /* 0x000000171d1d7211 */ /* 0x000fe200008f1c0c */
[----:B--2---:R-:W0:Y:S01]  /*0540*/  F2I.F64.TRUNC R10, R24 ;  /* 0x00000018000a7311 */ /* 0x004e22000030d100 */
[----:B---3--:R-:W-:Y:S07]  /*0550*/  STG.E.64 desc[UR20][R14.64+0x8], R36 ;  /* 0x000008240e007986 */ /* 0x008fee000c101b14 */
[----:B0-----:R-:W0:Y:S02]  /*0560*/  I2F.F64 R34, R10 ;  /* 0x0000000a00227312 */ /* 0x001e240000201c00 */
[----:B0-----:R0:W-:Y:S04]  /*0570*/  STG.E.64 desc[UR20][R26.64], R34 ;  /* 0x000000221a007986 */ /* 0x0011e8000c101b14 */
[----:B0-----:R-:W2:Y:S01]  /*0580*/  LDG.E.64 R34, desc[UR20][R28.64+0x8] ;  /* 0x000008141c227981 */ /* 0x001ea2000c1e1b00 */
[----:B------:R-:W-:-:S05]  /*0590*/  IMAD.WIDE.U32 R14, R8, 0x8, R22 ;  /* 0x00000008080e7825 */ /* 0x000fca00078e0016 */
        /* <DEDUP_REMOVED lines=28> */
[----:B---3--:R1:W-:Y:S07]  /*0760*/  STG.E.64 desc[UR20][R34.64+0x8], R30 ;  /* 0x0000081e22007986 */ /* 0x0083ee000c101b14 */
[----:B0-----:R-:W0:Y:S02]  /*0770*/  I2F.F64 R28, R12 ;  /* 0x0000000c001c7312 */ /* 0x001e240000201c00 */
[----:B0-----:R0:W-:Y:S04]  /*0780*/  STG.E.64 desc[UR20][R24.64], R28 ;  /* 0x0000001c18007986 */ /* 0x0011e8000c101b14 */
[----:B-1----:R-:W2:Y:S01]  /*0790*/  LDG.E.64 R30, desc[UR20][R26.64+0x8] ;  /* 0x000008141a1e7981 */ /* 0x002ea2000c1e1b00 */
        /* <DEDUP_REMOVED lines=10> */
[----:B------:R-:W2:Y:S01]  /*0840*/  LDG.E.64 R28, desc[UR20][R14.64+0x8] ;  /* 0x000008140e1c7981 */ /* 0x000ea2000c1e1b00 */
[----:B0-----:R-:W-:-:S05]  /*0850*/  IMAD.WIDE.U32 R24, R33, 0x8, R22 ;  /* 0x0000000821187825 */ /* 0x001fca00078e0016 */
[----:B------:R-:W3:Y:S01]  /*0860*/  LDG.E.64 R26, desc[UR20][R24.64] ;  /* 0x00000014181a7981 */ /* 0x000ee2000c1e1b00 */
[----:B------:R-:W-:-:S05]  /*0870*/  IADD3 R31, P1, PT, R2, UR10, RZ ;  /* 0x0000000a021f7c10 */ /* 0x000fca000ff3e0ff */
[----:B------:R-:W-:Y:S01]  /*0880*/  IMAD.X R10, RZ, RZ, RZ, P1 ;  /* 0x000000ffff0a7224 */ /* 0x000fe200008e06ff */
[----:B------:R-:W-:-:S04]  /*0890*/  LEA R30, P1, R31, R22, 0x3 ;  /* 0x000000161f1e7211 */ /* 0x000fc800078218ff */
[----:B------:R-:W-:Y:S01]  /*08a0*/  LEA.HI.X R31, R31, R23, R10, 0x3, P1 ;  /* 0x000000171f1f7211 */ /* 0x000fe200008f1c0a */
[----:B--2---:R-:W0:Y:S08]  /*08b0*/  F2I.F64.TRUNC R28, R28 ;  /* 0x0000001c001c7311 */ /* 0x004e30000030d100 */
[----:B0-----:R-:W0:Y:S01]  /*08c0*/  I2F.F64 R28, R28 ;  /* 0x0000001c001c7312 */ /* 0x001e220000201c00 */
[----:B---3--:R1:W-:Y:S04]  /*08d0*/  STG.E.64 desc[UR20][R14.64+0x8], R26 ;  /* 0x0000081a0e007986 */ /* 0x0083e8000c101b14 */
[----:B0-----:R0:W-:Y:S04]  /*08e0*/  STG.E.64 desc[UR20][R24.64], R28 ;  /* 0x0000001c18007986 */ /* 0x0011e8000c101b14 */
[----:B------:R-:W2:Y:S01]  /*08f0*/  LDG.E.64 R34, desc[UR20][R30.64+0x8] ;  /* 0x000008141e227981 */ /* 0x000ea2000c1e1b00 */
[----:B-1----:R-:W-:-:S05]  /*0900*/  IMAD.WIDE.U32 R14, R7, 0x8, R22 ;  /* 0x00000008070e7825 */ /* 0x002fca00078e0016 */
[----:B------:R-:W3:Y:S01]  /*0910*/  LDG.E.64 R36, desc[UR20][R14.64] ;  /* 0x000000140e247981 */ /* 0x000ee2000c1e1b00 */
[----:B------:R-:W-:Y:S01]  /*0920*/  UIADD3 UR13, UPT, UPT, UR13, 0x8, URZ ;  /* 0x000000080d0d7890 */ /* 0x000fe2000fffe0ff */
[----:B------:R-:W-:Y:S01]  /*0930*/  IMAD.U32 R10, RZ, RZ, UR6 ;  /* 0x00000006ff0a7e24 */ /* 0x000fe2000f8e00ff */
[----:B------:R-:W-:Y:S02]  /*0940*/  ULEA UR5, UR6, UR5, 0x3 ;  /* 0x0000000506057291 */ /* 0x000fe4000f8e18ff */
[----:B0-----:R-:W-:Y:S01]  /*0950*/  IMAD.U32 R25, RZ, RZ, UR6 ;  /* 0x00000006ff197e24 */ /* 0x001fe2000f8e00ff */
[----:B------:R-:W-:Y:S01]  /*0960*/  UISETP.NE.AND UP0, UPT, UR13, URZ, UPT ;  /* 0x000000ff0d00728c */ /* 0x000fe2000bf05270 */
[----:B------:R-:W-:Y:S01]  /*0970*/  IMAD.U32 R12, RZ, RZ, UR6 ;  /* 0x00000006ff0c7e24 */ /* 0x000fe2000f8e00ff */
[C---:B------:R-:W-:Y:S01]  /*0980*/  LEA R9, R10.reuse, R9, 0x3 ;  /* 0x000000090a097211 */ /* 0x040fe200078e18ff */
[----:B------:R-:W-:Y:S01]  /*0990*/  IMAD.U32 R24, RZ, RZ, UR6 ;  /* 0x00000006ff187e24 */ /* 0x000fe2000f8e00ff */
[----:B------:R-:W-:Y:S01]  /*09a0*/  ULEA UR12, UR6, UR12, 0x3 ;  /* 0x0000000c060c7291 */ /* 0x000fe2000f8e18ff */
[C---:B------:R-:W-:Y:S01]  /*09b0*/  IMAD R8, R10.reuse, 0x8, R8 ;  /* 0x000000080a087824 */ /* 0x040fe200078e0208 */
[----:B------:R-:W-:Y:S01]  /*09c0*/  ULEA UR19, UR6, UR19, 0x3 ;  /* 0x0000001306137291 */ /* 0x000fe2000f8e18ff */
[----:B------:R-:W-:Y:S01]  /*09d0*/  IMAD R0, R25, 0x8, R0 ;  /* 0x0000000819007824 */ /* 0x000fe200078e0200 */
[----:B------:R-:W-:Y:S01]  /*09e0*/  ULEA UR18, UR6, UR18, 0x3 ;  /* 0x0000001206127291 */ /* 0x000fe2000f8e18ff */
[----:B------:R-:W-:Y:S01]  /*09f0*/  IMAD R13, R10, 0x8, R13 ;  /* 0x000000080a0d7824 */ /* 0x000fe200078e020d */
[----:B------:R-:W-:Y:S01]  /*0a00*/  ULEA UR17, UR6, UR17, 0x3 ;  /* 0x0000001106117291 */ /* 0x000fe2000f8e18ff */
[----:B------:R-:W-:Y:S01]  /*0a10*/  IMAD R33, R12, 0x8, R33 ;  /* 0x000000080c217824 */ /* 0x000fe200078e0221 */
[----:B------:R-:W-:Y:S01]  /*0a20*/  ULEA UR16, UR6, UR16, 0x3 ;  /* 0x0000001006107291 */ /* 0x000fe2000f8e18ff */
[----:B------:R-:W-:Y:S01]  /*0a30*/  IMAD R11, R24, 0x8, R11 ;  /* 0x00000008180b7824 */ /* 0x000fe200078e020b */
[----:B------:R-:W-:-:S02]  /*0a40*/  ULEA UR11, UR6, UR11, 0x3 ;  /* 0x0000000b060b7291 */ /* 0x000fc4000f8e18ff */
[----:B------:R-:W-:Y:S01]  /*0a50*/  ULEA UR10, UR6, UR10, 0x3 ;  /* 0x0000000a060a7291 */ /* 0x000fe2000f8e18ff */
[----:B--2---:R-:W0:Y:S01]  /*0a60*/  F2I.F64.TRUNC R34, R34 ;  /* 0x0000002200227311 */ /* 0x004e22000030d100 */
[----:B---3--:R-:W-:Y:S07]  /*0a70*/  STG.E.64 desc[UR20][R30.64+0x8], R36 ;  /* 0x000008241e007986 */ /* 0x008fee000c101b14 */
[----:B0-----:R-:W0:Y:S02]  /*0a80*/  I2F.F64 R34, R34 ;  /* 0x0000002200227312 */ /* 0x001e240000201c00 */
[----:B0-----:R0:W-:Y:S02]  /*0a90*/  STG.E.64 desc[UR20][R14.64], R34 ;  /* 0x000000220e007986 */ /* 0x0011e4000c101b14 */
[----:B0-----:R-:W-:-:S04]  /*0aa0*/  IMAD.U32 R14, RZ, RZ, UR6 ;  /* 0x00000006ff0e7e24 */ /* 0x001fc8000f8e00ff */
[----:B------:R-:W-:Y:S01]  /*0ab0*/  IMAD R7, R14, 0x8, R7 ;  /* 0x000000080e077824 */ /* 0x000fe200078e0207 */
[----:B------:R-:W-:Y:S06]  /*0ac0*/  BRA.U UP0, `(.L_x_5) ;  /* 0xfffffff900487547 */ /* 0x000fec000b83ffff */
[----:B------:R-:W-:-:S05]  /*0ad0*/  UMOV UR5, UR7 ;  /* 0x0000000700057c82 */ /* 0x000fca0008000000 */
.L_x_4:
[----:B------:R-:W-:-:S04]  /*0ae0*/  ULOP3.LUT UR10, UR6, 0x7, URZ, 0xc0, !UPT ;  /* 0x00000007060a7892 */ /* 0x000fc8000f8ec0ff */
[----:B------:R-:W-:-:S09]  /*0af0*/  UISETP.NE.AND UP0, UPT, UR10, URZ, UPT ;  /* 0x000000ff0a00728c */ /* 0x000fd2000bf05270 */
[----:B------:R-:W-:Y:S05]  /*0b00*/  BRA.U !UP0, `(.L_x_3) ;  /* 0x00000005089c7547 */ /* 0x000fea000b800000 */
[----:B------:R-:W-:Y:S02]  /*0b10*/  UIADD3 UR10, UPT, UPT, UR10, -0x1, URZ ;  /* 0xffffffff0a0a7890 */ /* 0x000fe4000fffe0ff */
[----:B------:R-:W-:Y:S02]  /*0b20*/  ULOP3.LUT UR11, UR6, 0x3, URZ, 0xc0, !UPT ;  /* 0x00000003060b7892 */ /* 0x000fe4000f8ec0ff */
[----:B------:R-:W-:Y:S02]  /*0b30*/  UISETP.GE.U32.AND UP0, UPT, UR10, 0x3, UPT ;  /* 0x000000030a00788c */ /* 0x000fe4000bf06070 */
[----:B------:R-:W-:-:S07]  /*0b40*/  UISETP.NE.AND UP1, UPT, UR11, URZ, UPT ;  /* 0x000000ff0b00728c */ /* 0x000fce000bf25270 */
[----:B------:R-:W-:Y:S05]  /*0b50*/  BRA.U !UP0, `(.L_x_6) ;  /* 0x0000000108d47547 */ /* 0x000fea000b800000 */
[----:B------:R-:W-:-:S06]  /*0b60*/  UIMAD UR10, UR6, UR5, URZ ;  /* 0x00000005060a72a4 */ /* 0x000fcc000f8e02ff */
[----:B------:R-:W-:-:S05]  /*0b70*/  IADD3 R7, P1, PT, R2, UR10, RZ ;  /* 0x0000000a02077c10 */ /* 0x000fca000ff3e0ff */
[----:B------:R-:W-:Y:S01]  /*0b80*/  IMAD.X R0, RZ, RZ, RZ, P1 ;  /* 0x000000ffff007224 */ /* 0x000fe200008e06ff */
[----:B------:R-:W-:-:S04]  /*0b90*/  LEA R14, P1, R7, R22, 0x3 ;  /* 0x00000016070e7211 */ /* 0x000fc800078218ff */
[----:B------:R-:W-:-:S05]  /*0ba0*/  LEA.HI.X R15, R7, R23, R0, 0x3, P1 ;  /* 0x00000017070f7211 */ /* 0x000fca00008f1c00 */
[----:B------:R-:W2:Y:S01]  /*0bb0*/  LDG.E.64 R24, desc[UR20][R14.64+0x8] ;  /* 0x000008140e187981 */ /* 0x000ea2000c1e1b00 */
[----:B------:R-:W-:-:S04]  /*0bc0*/  VIADD R7, R2, UR10 ;  /* 0x0000000a02077c36 */ /* 0x000fc80008000000 */
[----:B------:R-:W-:-:S05]  /*0bd0*/  IMAD.WIDE.U32 R12, R7, 0x8, R22 ;  /* 0x00000008070c7825 */ /* 0x000fca00078e0016 */
[----:B------:R-:W3:Y:S01]  /*0be0*/  LDG.E.64 R10, desc[UR20][R12.64] ;  /* 0x000000140c0a7981 */ /* 0x000ee2000c1e1b00 */
[----:B------:R-:W-:-:S06]  /*0bf0*/  UIADD3 UR10, UPT, UPT, UR6, UR10, URZ ;  /* 0x0000000a060a7290 */ /* 0x000fcc000fffe0ff */
[----:B------:R-:W-:-:S05]  /*0c00*/  IADD3 R9, P1, PT, R2, UR10, RZ ;  /* 0x0000000a02097c10 */ /* 0x000fca000ff3e0ff */
[----:B------:R-:W-:Y:S01]  /*0c10*/  IMAD.X R0, RZ, RZ, RZ, P1 ;  /* 0x000000ffff007224 */ /* 0x000fe200008e06ff */
[----:B------:R-:W-:-:S04]  /*0c20*/  LEA R8, P1, R9, R22, 0x3 ;  /* 0x0000001609087211 */ /* 0x000fc800078218ff */
[----:B------:R-:W-:Y:S01]  /*0c30*/  LEA.HI.X R9, R9, R23, R0, 0x3, P1 ;  /* 0x0000001709097211 */ /* 0x000fe200008f1c00 */
[----:B------:R-:W-:Y:S01]  /*0c40*/  VIADD R7, R7, UR6 ;  /* 0x0000000607077c36 */ /* 0x000fe20008000000 */
[----:B--2---:R-:W0:Y:S01]  /*0c50*/  F2I.F64.TRUNC R28, R24 ;  /* 0x00000018001c7311 */ /* 0x004e22000030d100 */
[----:B---3--:R1:W-:Y:S07]  /*0c60*/  STG.E.64 desc[UR20][R14.64+0x8], R10 ;  /* 0x0000080a0e007986 */ /* 0x0083ee000c101b14 */
[----:B0-----:R-:W0:Y:S02]  /*0c70*/  I2F.F64 R28, R28 ;  /* 0x0000001c001c7312 */ /* 0x001e240000201c00 */
[----:B0-----:R0:W-:Y:S04]  /*0c80*/  STG.E.64 desc[UR20][R12.64], R28 ;  /* 0x0000001c0c007986 */ /* 0x0011e8000c101b14 */
[----:B------:R-:W2:Y:S01]  /*0c90*/  LDG.E.64 R30, desc[UR20][R8.64+0x8] ;  /* 0x00000814081e7981 */ /* 0x000ea2000c1e1b00 */
[----:B------:R-:W-:-:S05]  /*0ca0*/  IMAD.WIDE.U32 R24, R7, 0x8, R22 ;  /* 0x0000000807187825 */ /* 0x000fca00078e0016 */
[----:B------:R-:W3:Y:S01]  /*0cb0*/  LDG.E.64 R26, desc[UR20][R24.64] ;  /* 0x00000014181a7981 */ /* 0x000ee2000c1e1b00 */
[----:B------:R-:W-:-:S06]  /*0cc0*/  UIADD3 UR10, UPT, UPT, UR6, UR10, URZ ;  /* 0x0000000a060a7290 */ /* 0x000fcc000fffe0ff */
[----:B------:R-:W-:-:S05]  /*0cd0*/  IADD3 R35, P1, PT, R2, UR10, RZ ;  /* 0x0000000a02237c10 */ /* 0x000fca000ff3e0ff */
[----:B------:R-:W-:Y:S01]  /*0ce0*/  IMAD.X R0, RZ, RZ, RZ, P1 ;  /* 0x000000ffff007224 */ /* 0x000fe200008e06ff */
[----:B-1----:R-:W-:-:S04]  /*0cf0*/  LEA R10, P1, R35, R22, 0x3 ;  /* 0x00000016230a7211 */ /* 0x002fc800078218ff */
[----:B------:R-:W-:Y:S01]  /*0d00*/  LEA.HI.X R11, R35, R23, R0, 0x3, P1 ;  /* 0x00000017230b7211 */ /* 0x000fe200008f1c00 */
[----:B------:R-:W-:-:S04]  /*0d10*/  VIADD R7, R7, UR6 ;  /* 0x0000000607077c36 */ /* 0x000fc80008000000 */
[----:B0-----:R-:W-:Y:S01]  /*0d20*/  IMAD.WIDE.U32 R12, R7, 0x8, R22 ;  /* 0x00000008070c7825 */ /* 0x001fe200078e0016 */
[----:B--2---:R-:W0:Y:S01]  /*0d30*/  F2I.F64.TRUNC R30, R30 ;  /* 0x0000001e001e7311 */ /* 0x004e22000030d100 */
[----:B---3--:R1:W-:Y:S07]  /*0d40*/  STG.E.64 desc[UR20][R8.64+0x8], R26 ;  /* 0x0000081a08007986 */ /* 0x0083ee000c101b14 */
[----:B0-----:R-:W0:Y:S02]  /*0d50*/  I2F.F64 R32, R30 ;  /* 0x0000001e00207312 */ /* 0x001e240000201c00 */
[----:B0-----:R0:W-:Y:S04]  /*0d60*/  STG.E.64 desc[UR20][R24.64], R32 ;  /* 0x0000002018007986 */ /* 0x0011e8000c101b14 */
[----:B------:R-:W2:Y:S04]  /*0d70*/  LDG.E.64 R28, desc[UR20][R10.64+0x8] ;  /* 0x000008140a1c7981 */ /* 0x000ea8000c1e1b00 */
[----:B------:R-:W3:Y:S01]  /*0d80*/  LDG.E.64 R14, desc[UR20][R12.64] ;  /* 0x000000140c0e7981 */ /* 0x000ee2000c1e1b00 */
[----:B------:R-:W-:-:S06]  /*0d90*/  UIADD3 UR10, UPT, UPT, UR6, UR10, URZ ;  /* 0x0000000a060a7290 */ /* 0x000fcc000fffe0ff */
[----:B------:R-:W-:-:S05]  /*0da0*/  IADD3 R35, P1, PT, R2, UR10, RZ ;  /* 0x0000000a02237c10 */ /* 0x000fca000ff3e0ff */
[----:B------:R-:W-:Y:S01]  /*0db0*/  IMAD.X R0, RZ, RZ, RZ, P1 ;  /* 0x000000ffff007224 */ /* 0x000fe200008e06ff */
[----:B-1----:R-:W-:-:S04]  /*0dc0*/  LEA R8, P1, R35, R22, 0x3 ;  /* 0x0000001623087211 */ /* 0x002fc800078218ff */
[----:B------:R-:W-:Y:S01]  /*0dd0*/  LEA.HI.X R9, R35, R23, R0, 0x3, P1 ;  /* 0x0000001723097211 */ /* 0x000fe200008f1c00 */
[----:B------:R-:W-:-:S04]  /*0de0*/  VIADD R27, R7, UR6 ;  /* 0x00000006071b7c36 */ /* 0x000fc80008000000 */
[----:B------:R-:W-:Y:S01]  /*0df0*/  IMAD.WIDE.U32 R26, R27, 0x8, R22 ;  /* 0x000000081b1a7825 */ /* 0x000fe200078e0016 */
[----:B--2---:R-:W1:Y:S01]  /*0e00*/  F2I.F64.TRUNC R31, R28 ;  /* 0x0000001c001f7311 */ /* 0x004e62000030d100 */
[----:B---3--:R2:W-:Y:S07]  /*0e10*/  STG.E.64 desc[UR20][R10.64+0x8], R14 ;  /* 0x0000080e0a007986 */ /* 0x0085ee000c101b14 */
[----:B-1----:R-:W1:Y:S02]  /*0e20*/  I2F.F64 R30, R31 ;  /* 0x0000001f001e7312 */ /* 0x002e640000201c00 */
[----:B-1----:R2:W-:Y:S04]  /*0e30*/  STG.E.64 desc[UR20][R12.64], R30 ;  /* 0x0000001e0c007986 */ /* 0x0025e8000c101b14 */
[----:B0-----:R-:W3:Y:S04]  /*0e40*/  LDG.E.64 R24, desc[UR20][R8.64+0x8] ;  /* 0x0000081408187981 */ /* 0x001ee8000c1e1b00 */
[----:B------:R-:W4:Y:S01]  /*0e50*/  LDG.E.64 R28, desc[UR20][R26.64] ;  /* 0x000000141a1c7981 */ /* 0x000f22000c1e1b00 */
[----:B------:R-:W-:Y:S01]  /*0e60*/  UIADD3 UR5, UPT, UPT, UR5, 0x4, URZ ;  /* 0x0000000405057890 */ /* 0x000fe2000fffe0ff */
[----:B---3--:R-:W0:Y:S02]  /*0e70*/  F2I.F64.TRUNC R24, R24 ;  /* 0x0000001800187311 */ /* 0x008e24000030d100 */
[----:B----4-:R2:W-:Y:S06]  /*0e80*/  STG.E.64 desc[UR20][R8.64+0x8], R28 ;  /* 0x0000081c08007986 */ /* 0x0105ec000c101b14 */
[----:B0-----:R-:W0:Y:S02]  /*0e90*/  I2F.F64 R32, R24 ;  /* 0x0000001800207312 */ /* 0x001e240000201c00 */
[----:B0-----:R2:W-:Y:S02]  /*0ea0*/  STG.E.64 desc[UR20][R26.64], R32 ;  /* 0x000000201a007986 */ /* 0x0015e4000c101b14 */
.L_x_6:
[----:B------:R-:W-:Y:S05]  /*0eb0*/  BRA.U !UP1, `(.L_x_3) ;  /* 0x0000000109b07547 */ /* 0x000fea000b800000 */
[----:B------:R-:W-:Y:S02]  /*0ec0*/  UISETP.NE.AND UP0, UPT, UR11, 0x1, UPT ;  /* 0x000000010b00788c */ /* 0x000fe4000bf05270 */
[----:B------:R-:W-:-:S07]  /*0ed0*/  ULOP3.LUT UP1, URZ, UR6, 0x1, URZ, 0xc0, !UPT ;  /* 0x0000000106ff7892 */ /* 0x000fce000f82c0ff */
[----:B------:R-:W-:Y:S05]  /*0ee0*/  BRA.U !UP0, `(.L_x_7) ;  /* 0x00000001086c7547 */ /* 0x000fea000b800000 */
[----:B------:R-:W-:-:S06]  /*0ef0*/  UIMAD UR10, UR6, UR5, URZ ;  /* 0x00000005060a72a4 */ /* 0x000fcc000f8e02ff */
[----:B------:R-:W-:-:S05]  /*0f00*/  IADD3 R7, P1, PT, R2, UR10, RZ ;  /* 0x0000000a02077c10 */ /* 0x000fca000ff3e0ff */
[----:B------:R-:W-:Y:S01]  /*0f10*/  IMAD.X R0, RZ, RZ, RZ, P1 ;  /* 0x000000ffff007224 */ /* 0x000fe200008e06ff */
[----:B--2---:R-:W-:-:S04]  /*0f20*/  LEA R10, P1, R7, R22, 0x3 ;  /* 0x00000016070a7211 */ /* 0x004fc800078218ff */
[----:B------:R-:W-:-:S05]  /*0f30*/  LEA.HI.X R11, R7, R23, R0, 0x3, P1 ;  /* 0x00000017070b7211 */ /* 0x000fca00008f1c00 */
[----:B------:R-:W2:Y:S01]  /*0f40*/  LDG.E.64 R24, desc[UR20][R10.64+0x8] ;  /* 0x000008140a187981 */ /* 0x000ea2000c1e1b00 */
[----:B------:R-:W-:-:S05]  /*0f50*/  IADD3 R7, PT, PT, R2, UR10, RZ ;  /* 0x0000000a02077c10 */ /* 0x000fca000fffe0ff */
[----:B------:R-:W-:-:S05]  /*0f60*/  IMAD.WIDE.U32 R12, R7, 0x8, R22 ;  /* 0x00000008070c7825 */ /* 0x000fca00078e0016 */
[----:B------:R-:W3:Y:S01]  /*0f70*/  LDG.E.64 R14, desc[UR20][R12.64] ;  /* 0x000000140c0e7981 */ /* 0x000ee2000c1e1b00 */
[----:B------:R-:W-:-:S06]  /*0f80*/  UIADD3 UR10, UPT, UPT, UR6, UR10, URZ ;  /* 0x0000000a060a7290 */ /* 0x000fcc000fffe0ff */
[----:B------:R-:W-:-:S05]  /*0f90*/  IADD3 R9, P1, PT, R2, UR10, RZ ;  /* 0x0000000a02097c10 */ /* 0x000fca000ff3e0ff */
[----:B------:R-:W-:Y:S01]  /*0fa0*/  IMAD.X R0, RZ, RZ, RZ, P1 ;  /* 0x000000ffff007224 */ /* 0x000fe200008e06ff */
[----:B------:R-:W-:-:S04]  /*0fb0*/  LEA R8, P1, R9, R22, 0x3 ;  /* 0x0000001609087211 */ /* 0x000fc800078218ff */
[----:B------:R-:W-:Y:S01]  /*0fc0*/  LEA.HI.X R9, R9, R23, R0, 0x3, P1 ;  /* 0x0000001709097211 */ /* 0x000fe200008f1c00 */
[----:B------:R-:W-:-:S04]  /*0fd0*/  VIADD R33, R7, UR6 ;  /* 0x0000000607217c36 */ /* 0x000fc80008000000 */
[----:B------:R-:W-:Y:S01]  /*0fe0*/  IMAD.WIDE.U32 R32, R33, 0x8, R22 ;  /* 0x0000000821207825 */ /* 0x000fe200078e0016 */
[----:B--2---:R-:W0:Y:S01]  /*0ff0*/  F2I.F64.TRUNC R26, R24 ;  /* 0x00000018001a7311 */ /* 0x004e22000030d100 */
[----:B---3--:R1:W-:Y:S07]  /*1000*/  STG.E.64 desc[UR20][R10.64+0x8], R14 ;  /* 0x0000080e0a007986 */ /* 0x0083ee000c101b14 */
[----:B0-----:R-:W0:Y:S02]  /*1010*/  I2F.F64 R26, R26 ;  /* 0x0000001a001a7312 */ /* 0x001e240000201c00 */
[----:B0-----:R1:W-:Y:S04]  /*1020*/  STG.E.64 desc[UR20][R12.64], R26 ;  /* 0x0000001a0c007986 */ /* 0x0013e8000c101b14 */
[----:B------:R-:W2:Y:S04]  /*1030*/  LDG.E.64 R28, desc[UR20][R8.64+0x8] ;  /* 0x00000814081c7981 */ /* 0x000ea8000c1e1b00 */
[----:B------:R-:W3:Y:S01]  /*1040*/  LDG.E.64 R24, desc[UR20][R32.64] ;  /* 0x0000001420187981 */ /* 0x000ee2000c1e1b00 */
[----:B------:R-:W-:Y:S01]  /*1050*/  UIADD3 UR5, UPT, UPT, UR5, 0x2, URZ ;  /* 0x0000000205057890 */ /* 0x000fe2000fffe0ff */
[----:B--2---:R-:W0:Y:S02]  /*1060*/  F2I.F64.TRUNC R28, R28 ;  /* 0x0000001c001c7311 */ /* 0x004e24000030d100 */
[----:B---3--:R1:W-:Y:S06]  /*1070*/  STG.E.64 desc[UR20][R8.64+0x8], R24 ;  /* 0x0000081808007986 */ /* 0x0083ec000c101b14 */
[----:B0-----:R-:W0:Y:S02]  /*1080*/  I2F.F64 R30, R28 ;  /* 0x0000001c001e7312 */ /* 0x001e240000201c00 */
[----:B0-----:R1:W-:Y:S02]  /*1090*/  STG.E.64 desc[UR20][R32.64], R30 ;  /* 0x0000001e20007986 */ /* 0x0013e4000c101b14 */
.L_x_7:
[----:B------:R-:W-:Y:S05]  /*10a0*/  BRA.U !UP1, `(.L_x_3) ;  /* 0x0000000109347547 */ /* 0x000fea000b800000 */
[----:B------:R-:W-:-:S06]  /*10b0*/  UIMAD UR5, UR6, UR5, URZ ;  /* 0x00000005060572a4 */ /* 0x000fcc000f8e02ff */
[----:B------:R-:W-:-:S05]  /*10c0*/  IADD3 R7, P1, PT, R2, UR5, RZ ;  /* 0x0000000502077c10 */ /* 0x000fca000ff3e0ff */
[----:B------:R-:W-:Y:S01]  /*10d0*/  IMAD.X R0, RZ, RZ, RZ, P1 ;  /* 0x000000ffff007224 */ /* 0x000fe200008e06ff */
[----:B-12---:R-:W-:-:S04]  /*10e0*/  LEA R8, P1, R7, R22, 0x3 ;  /* 0x0000001607087211 */ /* 0x006fc800078218ff */
[----:B------:R-:W-:-:S05]  /*10f0*/  LEA.HI.X R9, R7, R23, R0, 0x3, P1 ;  /* 0x0000001707097211 */ /* 0x000fca00008f1c00 */
[----:B------:R-:W2:Y:S01]  /*1100*/  LDG.E.64 R10, desc[UR20][R8.64+0x8] ;  /* 0x00000814080a7981 */ /* 0x000ea2000c1e1b00 */
[----:B------:R-:W-:-:S04]  /*1110*/  VIADD R13, R2, UR5 ;  /* 0x00000005020d7c36 */ /* 0x000fc80008000000 */
[----:B------:R-:W-:-:S05]  /*1120*/  IMAD.WIDE.U32 R12, R13, 0x8, R22 ;  /* 0x000000080d0c7825 */ /* 0x000fca00078e0016 */
[----:B------:R-:W3:Y:S01]  /*1130*/  LDG.E.64 R14, desc[UR20][R12.64] ;  /* 0x000000140c0e7981 */ /* 0x000ee2000c1e1b00 */
[----:B--2---:R-:W0:Y:S03]  /*1140*/  F2I.F64.TRUNC R10, R10 ;  /* 0x0000000a000a7311 */ /* 0x004e26000030d100 */
[----:B---3--:R3:W-:Y:S05]  /*1150*/  STG.E.64 desc[UR20][R8.64+0x8], R14 ;  /* 0x0000080e08007986 */ /* 0x0087ea000c101b14 */
[----:B0-----:R-:W0:Y:S02]  /*1160*/  I2F.F64 R24, R10 ;  /* 0x0000000a00187312 */ /* 0x001e240000201c00 */
[----:B0-----:R3:W-:Y:S02]  /*1170*/  STG.E.64 desc[UR20][R12.64], R24 ;  /* 0x000000180c007986 */ /* 0x0017e4000c101b14 */
.L_x_3:
[----:B------:R-:W-:Y:S05]  /*1180*/  BSYNC.RECONVERGENT B1 ;  /* 0x0000000000017941 */ /* 0x000fea0003800200 */
.L_x_2:
[----:B------:R-:W-:Y:S01]  /*1190*/  ISETP.NE.AND P1, PT, R2, RZ, PT ;  /* 0x000000ff0200720c */ /* 0x000fe20003f25270 */
[----:B-123--:R-:W2:-:S12]  /*11a0*/  LDG.E.64 R8, desc[UR20][R20.64] ;  /* 0x0000001414087981 */ /* 0x00ee98000c1e1b00 */
[----:B------:R-:W2:Y:S02]  /*11b0*/  @P1 LDG.E.64 R10, desc[UR20][R18.64] ;  /* 0x00000014120a1981 */ /* 0x000ea4000c1e1b00 */
[----:B--2---:R-:W-:-:S07]  /*11c0*/  @P1 DMUL R8, R8, R10 ;  /* 0x0000000a08081228 */ /* 0x004fce0000000000 */
[----:B------:R0:W-:Y:S01]  /*11d0*/  STG.E.64 desc[UR20][R18.64], R8 ;  /* 0x0000000812007986 */ /* 0x0001e2000c101b14 */
[----:B------:R-:W-:-:S07]  /*11e0*/  @!P0 DADD R10, -RZ, -R8 ;  /* 0x00000000ff0a8229 */ /* 0x000fce0000000908 */
[----:B------:R0:W-:Y:S04]  /*11f0*/  @!P0 STG.E.64 desc[UR20][R18.64], R10 ;  /* 0x0000000a12008986 */ /* 0x0001e8000c101b14 */
.L_x_1:
[----:B------:R-:W-:Y:S05]  /*1200*/  BSYNC.RECONVERGENT B0 ;  /* 0x0000000000007941 */ /* 0x000fea0003800200 */
.L_x_0:
[----:B------:R-:W-:Y:S01]  /*1210*/  BAR.SYNC.DEFER_BLOCKING 0x0 ;  /* 0x0000000000007b1d */ /* 0x000fe20000010000 */
[----:B------:R-:W-:-:S05]  /*1220*/  ISETP.GT.U32.AND P0, PT, R2, UR4, PT ;  /* 0x0000000402007c0c */ /* 0x000fca000bf04070 */
[----:B------:R-:W-:Y:S08]  /*1230*/  BSSY.RECONVERGENT B0, `(.L_x_8) ;  /* 0x00000cb000007945 */ /* 0x000ff00003800200 */
[----:B------:R-:W-:Y:S05]  /*1240*/  @!P0 BRA `(.L_x_9) ;  /* 0x0000000c00248947 */ /* 0x000fea0003800000 */
[----:B------:R-:W-:Y:S02]  /*1250*/  UIMAD UR5, UR6, UR4, URZ ;  /* 0x00000004060572a4 */ /* 0x000fe4000f8e02ff */
[----:B------:R-:W-:-:S04]  /*1260*/  IMAD.U32 R35, RZ, RZ, UR4 ;  /* 0x00000004ff237e24 */ /* 0x000fc8000f8e00ff */
[----:B------:R-:W-:-:S04]  /*1270*/  IMAD.U32 R15, RZ, RZ, UR5 ;  /* 0x00000005ff0f7e24 */ /* 0x000fc8000f8e00ff */
[----:B------:R-:W-:-:S04]  /*1280*/  IMAD.WIDE.U32 R14, R15, 0x8, R22 ;  /* 0x000000080f0e7825 */ /* 0x000fc800078e0016 */
[----:B------:R-:W-:-:S06]  /*1290*/  IMAD.WIDE.U32 R34, R35, 0x8, R14 ;  /* 0x0000000823227825 */ /* 0x000fcc00078e000e */
[----:B------:R-:W2:Y:S01]  /*12a0*/  LDG.E.64 R34, desc[UR20][R34.64] ;  /* 0x0000001422227981 */ /* 0x000ea2000c1e1b00 */
[----:B------:R-:W-:-:S04]  /*12b0*/  IMAD.U32 R27, RZ, RZ, UR4 ;  /* 0x00000004ff1b7e24 */ /* 0x000fc8000f8e00ff */
[----:B------:R-:W-:-:S06]  /*12c0*/  IMAD.WIDE.U32 R26, R27, 0x8, R16 ;  /* 0x000000081b1a7825 */ /* 0x000fcc00078e0010 */
[----:B------:R-:W3:Y:S01]  /*12d0*/  LDG.E.64 R26, desc[UR20][R26.64] ;  /* 0x000000141a1a7981 */ /* 0x000ee2000c1e1b00 */
[----:B0-----:R-:W-:Y:S01]  /*12e0*/  IMAD.MOV.U32 R8, RZ, RZ, 0x1 ;  /* 0x00000001ff087424 */ /* 0x001fe200078e00ff */
[----:B------:R-:W-:Y:S01]  /*12f0*/  BSSY.RECONVERGENT B1, `(.L_x_10) ;  /* 0x0000012000017945 */ /* 0x000fe20003800200 */
[----:B--2---:R-:W0:Y:S01]  /*1300*/  MUFU.RCP64H R9, R35 ;  /* 0x0000002300097308 */ /* 0x004e220000001800 */
[----:B---3--:R-:W-:-:S03]  /*1310*/  FSETP.GEU.AND P1, PT, |R27|, 6.5827683646048100446e-37, PT ;  /* 0x036000001b00780b */ /* 0x008fc60003f2e200 */
[----:B0-----:R-:W-:-:S08]  /*1320*/  DFMA R10, -R34, R8, 1 ;  /* 0x3ff00000220a742b */ /* 0x001fd00000000108 */
[----:B------:R-:W-:-:S08]  /*1330*/  DFMA R10, R10, R10, R10 ;  /* 0x0000000a0a0a722b */ /* 0x000fd0000000000a */
[----:B------:R-:W-:-:S08]  /*1340*/  DFMA R10, R8, R10, R8 ;  /* 0x0000000a080a722b */ /* 0x000fd00000000008 */
[----:B------:R-:W-:-:S08]  /*1350*/  DFMA R8, -R34, R10, 1 ;  /* 0x3ff000002208742b */ /* 0x000fd0000000010a */
[----:B------:R-:W-:-:S08]  /*1360*/  DFMA R8, R10, R8, R10 ;  /* 0x000000080a08722b */ /* 0x000fd0000000000a */
[----:B------:R-:W-:-:S08]  /*1370*/  DMUL R10, R26, R8 ;  /* 0x000000081a0a7228 */ /* 0x000fd00000000000 */
[----:B------:R-:W-:-:S08]  /*1380*/  DFMA R12, -R34, R10, R26 ;  /* 0x0000000a220c722b */ /* 0x000fd0000000011a */
[----:B------:R-:W-:-:S10]  /*1390*/  DFMA R8, R8, R12, R10 ;  /* 0x0000000c0808722b */ /* 0x000fd4000000000a */
[----:B------:R-:W-:-:S05]  /*13a0*/  FFMA R0, RZ, R35, R9 ;  /* 0x00000023ff007223 */ /* 0x000fca0000000009 */
[----:B------:R-:W-:-:S13]  /*13b0*/  FSETP.GT.AND P0, PT, |R0|, 1.469367938527859385e-39, PT ;  /* 0x001000000000780b */ /* 0x000fda0003f04200 */
[----:B------:R-:W-:Y:S05]  /*13c0*/  @P0 BRA P1, `(.L_x_11) ;  /* 0x0000000000100947 */ /* 0x000fea0000800000 */
[----:B------:R-:W-:-:S07]  /*13d0*/  MOV R0, 0x13f0 ;  /* 0x000013f000007802 */ /* 0x000fce0000000f00 */
[----:B------:R-:W-:Y:S05]  /*13e0*/  CALL.REL.NOINC `($__internal_0_$__cuda_sm20_div_rn_f64_full) ;  /* 0x0000000800dc7944 */ /* 0x000fea0003c00000 */
[----:B------:R-:W-:Y:S02]  /*13f0*/  IMAD.MOV.U32 R8, RZ, RZ, R26 ;  /* 0x000000ffff087224 */ /* 0x000fe400078e001a */
[----:B------:R-:W-:-:S07]  /*1400*/  IMAD.MOV.U32 R9, RZ, RZ, R27 ;  /* 0x000000ffff097224 */ /* 0x000fce00078e001b */
.L_x_11:
[----:B------:R-:W-:Y:S05]  /*1410*/  BSYNC.RECONVERGENT B1 ;  /* 0x0000000000017941 */ /* 0x000fea0003800200 */
.L_x_10:
[----:B------:R-:W-:-:S04]  /*1420*/  UIADD3 UR10, UPT, UPT, UR4, 0x1, URZ ;  /* 0x00000001040a7890 */ /* 0x000fc8000fffe0ff */
[----:B------:R-:W-:-:S09]  /*1430*/  UISETP.GE.AND UP0, UPT, UR10, UR6, UPT ;  /* 0x000000060a00728c */ /* 0x000fd2000bf06270 */
[----:B------:R-:W-:Y:S05]  /*1440*/  BRA.U UP0, `(.L_x_9) ;  /* 0x0000000900a47547 */ /* 0x000fea000b800000 */
[----:B------:R-:W-:Y:S01]  /*1450*/  UIADD3 UR5, UPT, UPT, UR6, -0x2, URZ ;  /* 0xfffffffe06057890 */ /* 0x000fe2000fffe0ff */
[----:B------:R-:W-:Y:S01]  /*1460*/  IMAD.U32 R7, RZ, RZ, UR10 ;  /* 0x0000000aff077e24 */ /* 0x000fe2000f8e00ff */
[----:B------:R-:W-:Y:S02]  /*1470*/  ULOP3.LUT UP0, URZ, UR22, 0xf, URZ, 0xc0, !UPT ;  /* 0x0000000f16ff7892 */ /* 0x000fe4000f80c0ff */
[----:B------:R-:W-:-:S04]  /*1480*/  UIADD3 UR5, UPT, UPT, UR5, -UR4, URZ ;  /* 0x8000000405057290 */ /* 0x000fc8000fffe0ff */
[----:B------:R-:W-:-:S09]  /*1490*/  UISETP.GE.U32.AND UP1, UPT, UR5, 0xf, UPT ;  /* 0x0000000f0500788c */ /* 0x000fd2000bf26070 */
[----:B------:R-:W-:Y:S05]  /*14a0*/  BRA.U !UP1, `(.L_x_12) ;  /* 0x0000000509207547 */ /* 0x000fea000b800000 */
[----:B------:R-:W-:Y:S01]  /*14b0*/  ULOP3.LUT UR10, UR22, 0xfffffff0, URZ, 0xc0, !UPT ;  /* 0xfffffff0160a7892 */ /* 0x000fe2000f8ec0ff */
[----:B------:R-:W-:-:S11]  /*14c0*/  UMOV UR5, URZ ;  /* 0x000000ff00057c82 */ /* 0x000fd60008000000 */
.L_x_13:
[----:B------:R-:W-:-:S04]  /*14d0*/  IMAD.WIDE.U32 R12, R7, 0x8, R14 ;  /* 0x00000008070c7825 */ /* 0x000fc800078e000e */
[----:B0-----:R-:W-:Y:S01]  /*14e0*/  IMAD.WIDE.U32 R10, R7, 0x8, R16 ;  /* 0x00000008070a7825 */ /* 0x001fe200078e0010 */
[----:B------:R-:W2:Y:S04]  /*14f0*/  LDG.E.64 R24, desc[UR20][R12.64] ;  /* 0x000000140c187981 */ /* 0x000ea8000c1e1b00 */
[----:B------:R-:W2:Y:S04]  /*1500*/  LDG.E.64 R26, desc[UR20][R10.64] ;  /* 0x000000140a1a7981 */ /* 0x000ea8000c1e1b00 */
[----:B------:R-:W3:Y:S04]  /*1510*/  LDG.E.64 R28, desc[UR20][R10.64+0x8] ;  /* 0x000008140a1c7981 */ /* 0x000ee8000c1e1b00 */
[----:B------:R-:W4:Y:S04]  /*1520*/  LDG.E.64 R30, desc[UR20][R10.64+0x10] ;  /* 0x000010140a1e7981 */ /* 0x000f28000c1e1b00 */
[----:B------:R-:W5:Y:S01]  /*1530*/  LDG.E.64 R32, desc[UR20][R10.64+0x18] ;  /* 0x000018140a207981 */ /* 0x000f62000c1e1b00 */
[----:B--2---:R-:W-:-:S07]  /*1540*/  DFMA R24, R24, -R8, R26 ;  /* 0x800000081818722b */ /* 0x004fce000000001a */
[----:B------:R0:W-:Y:S04]  /*1550*/  STG.E.64 desc[UR20][R10.64], R24 ;  /* 0x000000180a007986 */ /* 0x0001e8000c101b14 */
[----:B------:R-:W3:Y:S02]  /*1560*/  LDG.E.64 R26, desc[UR20][R12.64+0x8] ;  /* 0x000008140c1a7981 */ /* 0x000ee4000c1e1b00 */
[----:B---3--:R-:W-:-:S07]  /*1570*/  DFMA R26, R26, -R8, R28 ;  /* 0x800000081a1a722b */ /* 0x008fce000000001c */
[----:B------:R1:W-:Y:S04]  /*1580*/  STG.E.64 desc[UR20][R10.64+0x8], R26 ;  /* 0x0000081a0a007986 */ /* 0x0003e8000c101b14 */
[----:B------:R-:W4:Y:S02]  /*1590*/  LDG.E.64 R28, desc[UR20][R12.64+0x10] ;  /* 0x000010140c1c7981 */ /* 0x000f24000c1e1b00 */
[----:B----4-:R-:W-:-:S07]  /*15a0*/  DFMA R28, R28, -R8, R30 ;  /* 0x800000081c1c722b */ /* 0x010fce000000001e */
[----:B------:R2:W-:Y:S04]  /*15b0*/  STG.E.64 desc[UR20][R10.64+0x10], R28 ;  /* 0x0000101c0a007986 */ /* 0x0005e8000c101b14 */
[----:B------:R-:W5:Y:S02]  /*15c0*/  LDG.E.64 R30, desc[UR20][R12.64+0x18] ;  /* 0x000018140c1e7981 */ /* 0x000f64000c1e1b00 */
[-C--:B-----5:R-:W-:Y:S02]  /*15d0*/  DFMA R30, R30, -R8.reuse, R32 ;  /* 0x800000081e1e722b */ /* 0x0a0fe40000000020 */
[----:B------:R-:W3:Y:S05]  /*15e0*/  LDG.E.64 R32, desc[UR20][R10.64+0x20] ;  /* 0x000020140a207981 */ /* 0x000eea000c1e1b00 */
[----:B------:R4:W-:Y:S04]  /*15f0*/  STG.E.64 desc[UR20][R10.64+0x18], R30 ;  /* 0x0000181e0a007986 */ /* 0x0009e8000c101b14 */
[----:B0-----:R-:W3:Y:S02]  /*1600*/  LDG.E.64 R24, desc[UR20][R12.64+0x20] ;  /* 0x000020140c187981 */ /* 0x001ee4000c1e1b00 */
[----:B---3--:R-:W-:-:S02]  /*1610*/  DFMA R24, R24, -R8, R32 ;  /* 0x800000081818722b */ /* 0x008fc40000000020 */
[----:B------:R-:W3:Y:S05]  /*1620*/  LDG.E.64 R32, desc[UR20][R10.64+0x28] ;  /* 0x000028140a207981 */ /* 0x000eea000c1e1b00 */
[----:B------:R0:W-:Y:S04]  /*1630*/  STG.E.64 desc[UR20][R10.64+0x20], R24 ;  /* 0x000020180a007986 */ /* 0x0001e8000c101b14 */
[----:B-1----:R-:W3:Y:S02]  /*1640*/  LDG.E.64 R26, desc[UR20][R12.64+0x28] ;  /* 0x000028140c1a7981 */ /* 0x002ee4000c1e1b00 */
[----:B---3--:R-:W-:-:S02]  /*1650*/  DFMA R26, R26, -R8, R32 ;  /* 0x800000081a1a722b */ /* 0x008fc40000000020 */
[----:B------:R-:W3:Y:S05]  /*1660*/  LDG.E.64 R32, desc[UR20][R10.64+0x30] ;  /* 0x000030140a207981 */ /* 0x000eea000c1e1b00 */
[----:B------:R1:W-:Y:S04]  /*1670*/  STG.E.64 desc[UR20][R10.64+0x28], R26 ;  /* 0x0000281a0a007986 */ /* 0x0003e8000c101b14 */
[----:B--2---:R-:W3:Y:S02]  /*1680*/  LDG.E.64 R28, desc[UR20][R12.64+0x30] ;  /* 0x000030140c1c7981 */ /* 0x004ee4000c1e1b00 */
[----:B---3--:R-:W-:-:S02]  /*1690*/  DFMA R28, R28, -R8, R32 ;  /* 0x800000081c1c722b */ /* 0x008fc40000000020 */
[----:B------:R-:W2:Y:S05]  /*16a0*/  LDG.E.64 R32, desc[UR20][R10.64+0x38] ;  /* 0x000038140a207981 */ /* 0x000eaa000c1e1b00 */
[----:B------:R3:W-:Y:S04]  /*16b0*/  STG.E.64 desc[UR20][R10.64+0x30], R28 ;  /* 0x0000301c0a007986 */ /* 0x0007e8000c101b14 */
[----:B----4-:R-:W2:Y:S02]  /*16c0*/  LDG.E.64 R30, desc[UR20][R12.64+0x38] ;  /* 0x000038140c1e7981 */ /* 0x010ea4000c1e1b00 */
[----:B--2---:R-:W-:-:S02]  /*16d0*/  DFMA R30, R30, -R8, R32 ;  /* 0x800000081e1e722b */ /* 0x004fc40000000020 */
[----:B------:R-:W2:Y:S05]  /*16e0*/  LDG.E.64 R32, desc[UR20][R10.64+0x40] ;  /* 0x000040140a207981 */ /* 0x000eaa000c1e1b00 */
[----:B------:R4:W-:Y:S04]  /*16f0*/  STG.E.64 desc[UR20][R10.64+0x38], R30 ;  /* 0x0000381e0a007986 */ /* 0x0009e8000c101b14 */
[----:B0-----:R-:W2:Y:S02]  /*1700*/  LDG.E.64 R24, desc[UR20][R12.64+0x40] ;  /* 0x000040140c187981 */ /* 0x001ea4000c1e1b00 */
[----:B--2---:R-:W-:-:S02]  /*1710*/  DFMA R24, R24, -R8, R32 ;  /* 0x800000081818722b */ /* 0x004fc40000000020 */
[----:B------:R-:W2:Y:S05]  /*1720*/  LDG.E.64 R32, desc[UR20][R10.64+0x48] ;  /* 0x000048140a207981 */ /* 0x000eaa000c1e1b00 */
[----:B------:R0:W-:Y:S04]  /*1730*/  STG.E.64 desc[UR20][R10.64+0x40], R24 ;  /* 0x000040180a007986 */ /* 0x0001e8000c101b14 */
[----:B-1----:R-:W2:Y:S02]  /*1740*/  LDG.E.64 R26, desc[UR20][R12.64+0x48] ;  /* 0x000048140c1a7981 */ /* 0x002ea4000c1e1b00 */
[----:B--2---:R-:W-:-:S02]  /*1750*/  DFMA R26, R26, -R8, R32 ;  /* 0x800000081a1a722b */ /* 0x004fc40000000020 */
[----:B------:R-:W2:Y:S05]  /*1760*/  LDG.E.64 R32, desc[UR20][R10.64+0x50] ;  /* 0x000050140a207981 */ /* 0x000eaa000c1e1b00 */
[----:B------:R1:W-:Y:S04]  /*1770*/  STG.E.64 desc[UR20][R10.64+0x48], R26 ;  /* 0x0000481a0a007986 */ /* 0x0003e8000c101b14 */
[----:B---3--:R-:W2:Y:S02]  /*1780*/  LDG.E.64 R28, desc[UR20][R12.64+0x50] ;  /* 0x000050140c1c7981 */ /* 0x008ea4000c1e1b00 */
[----:B--2---:R-:W-:-:S02]  /*1790*/  DFMA R28, R28, -R8, R32 ;  /* 0x800000081c1c722b */ /* 0x004fc40000000020 */
        /* <DEDUP_REMOVED lines=18> */
[----:B----4-:R-:W2:Y:S01]  /*18c0*/  LDG.E.64 R30, desc[UR20][R12.64+0x78] ;  /* 0x000078140c1e7981 */ /* 0x010ea2000c1e1b00 */
[----:B------:R-:W-:-:S04]  /*18d0*/  UIADD3 UR5, UPT, UPT, UR5, 0x10, URZ ;  /* 0x0000001005057890 */ /* 0x000fc8000fffe0ff */
[----:B------:R-:W-:Y:S01]  /*18e0*/  UISETP.NE.AND UP1, UPT, UR5, UR10, UPT ;  /* 0x0000000a0500728c */ /* 0x000fe2000bf25270 */
[----:B------:R-:W-:Y:S01]  /*18f0*/  VIADD R7, R7, 0x10 ;  /* 0x0000001007077836 */ /* 0x000fe20000000000 */
[----:B--2---:R-:W-:-:S07]  /*1900*/  DFMA R30, R30, -R8, R32 ;  /* 0x800000081e1e722b */ /* 0x004fce0000000020 */
[----:B------:R0:W-:Y:S01]  /*1910*/  STG.E.64 desc[UR20][R10.64+0x78], R30 ;  /* 0x0000781e0a007986 */ /* 0x0001e2000c101b14 */
[----:B------:R-:W-:Y:S05]  /*1920*/  BRA.U UP1, `(.L_x_13) ;  /* 0xfffffff901e87547 */ /* 0x000fea000b83ffff */
.L_x_12:
[----:B------:R-:W-:Y:S05]  /*1930*/  BRA.U !UP0, `(.L_x_9) ;  /* 0x0000000508687547 */ /* 0x000fea000b800000 */
[----:B------:R-:W-:-:S05]  /*1940*/  LOP3.LUT R0, RZ, R4, RZ, 0x33, !PT ;  /* 0x00000004ff007212 */ /* 0x000fca00078e33ff */
[----:B------:R-:W-:-:S05]  /*1950*/  VIADD R0, R0, UR6 ;  /* 0x0000000600007c36 */ /* 0x000fca0008000000 */
[----:B------:R-:W-:-:S04]  /*1960*/  LOP3.LUT R0, R0, 0xf, RZ, 0xc0, !PT ;  /* 0x0000000f00007812 */ /* 0x000fc800078ec0ff */
[C---:B------:R-:W-:Y:S01]  /*1970*/  LOP3.LUT P1, RZ, R0.reuse, 0x7, RZ, 0xc0, !PT ;  /* 0x0000000700ff7812 */ /* 0x040fe2000782c0ff */
[----:B0-----:R-:W-:-:S05]  /*1980*/  VIADD R10, R0, 0xffffffff ;  /* 0xffffffff000a7836 */ /* 0x001fca0000000000 */
[----:B------:R-:W-:-:S13]  /*1990*/  ISETP.GE.U32.AND P0, PT, R10, 0x7, PT ;  /* 0x000000070a00780c */ /* 0x000fda0003f06070 */
[----:B------:R-:W-:Y:S05]  /*19a0*/  @!P0 BRA `(.L_x_14) ;  /* 0x00000000008c8947 */ /* 0x000fea0003800000 */
[----:B------:R-:W-:-:S04]  /*19b0*/  IMAD.WIDE.U32 R12, R7, 0x8, R14 ;  /* 0x00000008070c7825 */ /* 0x000fc800078e000e */
[----:B------:R-:W-:Y:S01]  /*19c0*/  IMAD.WIDE.U32 R10, R7, 0x8, R16 ;  /* 0x00000008070a7825 */ /* 0x000fe200078e0010 */
        /* <DEDUP_REMOVED lines=29> */
[----:B----4-:R-:W2:Y:S01]  /*1ba0*/  LDG.E.64 R30, desc[UR20][R12.64+0x38] ;  /* 0x000038140c1e7981 */ /* 0x010ea2000c1e1b00 */
[----:B------:R-:W-:Y:S01]  /*1bb0*/  VIADD R7, R7, 0x8 ;  /* 0x0000000807077836 */ /* 0x000fe20000000000 */
[----:B--2---:R-:W-:-:S07]  /*1bc0*/  DFMA R30, R30, -R8, R32 ;  /* 0x800000081e1e722b */ /* 0x004fce0000000020 */
[----:B------:R0:W-:Y:S04]  /*1bd0*/  STG.E.64 desc[UR20][R10.64+0x38], R30 ;  /* 0x0000381e0a007986 */ /* 0x0001e8000c101b14 */
.L_x_14:
[----:B------:R-:W-:Y:S05]  /*1be0*/  @!P1 BRA `(.L_x_9) ;  /* 0x0000000000bc9947 */ /* 0x000fea0003800000 */
[----:B------:R-:W-:-:S05]  /*1bf0*/  LOP3.LUT R0, RZ, R3, RZ, 0x33, !PT ;  /* 0x00000003ff007212 */ /* 0x000fca00078e33ff */
[----:B------:R-:W-:-:S05]  /*1c00*/  VIADD R0, R0, UR6 ;  /* 0x0000000600007c36 */ /* 0x000fca0008000000 */
[----:B------:R-:W-:-:S04]  /*1c10*/  LOP3.LUT R0, R0, 0xffff, RZ, 0xc0, !PT ;  /* 0x0000ffff00007812 */ /* 0x000fc800078ec0ff */
[C---:B0-----:R-:W-:Y:S02]  /*1c20*/  LOP3.LUT R10, R0.reuse, 0x7, RZ, 0xc0, !PT ;  /* 0x00000007000a7812 */ /* 0x041fe400078ec0ff */
[----:B------:R-:W-:Y:S02]  /*1c30*/  LOP3.LUT R0, R0, 0x3, RZ, 0xc0, !PT ;  /* 0x0000000300007812 */ /* 0x000fe400078ec0ff */
[----:B------:R-:W-:Y:S02]  /*1c40*/  IADD3 R10, PT, PT, R10, -0x1, RZ ;  /* 0xffffffff0a0a7810 */ /* 0x000fe40007ffe0ff */
[----:B------:R-:W-:Y:S02]  /*1c50*/  ISETP.NE.AND P1, PT, R0, RZ, PT ;  /* 0x000000ff0000720c */ /* 0x000fe40003f25270 */
        /* <DEDUP_REMOVED lines=17> */
[----:B------:R-:W5:Y:S01]  /*1d70*/  LDG.E.64 R30, desc[UR20][R12.64+0x18] ;  /* 0x000018140c1e7981 */ /* 0x000f62000c1e1b00 */
[----:B------:R-:W-:Y:S01]  /*1d80*/  VIADD R7, R7, 0x4 ;  /* 0x0000000407077836 */ /* 0x000fe20000000000 */
[----:B-----5:R-:W-:-:S07]  /*1d90*/  DFMA R30, R30, -R8, R32 ;  /* 0x800000081e1e722b */ /* 0x020fce0000000020 */
[----:B------:R0:W-:Y:S04]  /*1da0*/  STG.E.64 desc[UR20][R10.64+0x18], R30 ;  /* 0x0000181e0a007986 */ /* 0x0001e8000c101b14 */
.L_x_15:
[----:B------:R-:W-:Y:S05]  /*1db0*/  @!P1 BRA `(.L_x_9) ;  /* 0x0000000000489947 */ /* 0x000fea0003800000 */
[----:B------:R-:W-:-:S04]  /*1dc0*/  IMAD.WIDE.U32 R14, R7, 0x8, R14 ;  /* 0x00000008070e7825 */ /* 0x000fc800078e000e */
[----:B0-----:R-:W-:Y:S01]  /*1dd0*/  IMAD.WIDE.U32 R10, R7, 0x8, R16 ;  /* 0x00000008070a7825 */ /* 0x001fe200078e0010 */
[----:B------:R-:W2:Y:S04]  /*1de0*/  LDG.E.64 R12, desc[UR20][R14.64] ;  /* 0x000000140e0c7981 */ /* 0x000ea8000c1e1b00 */
[----:B------:R-:W2:Y:S01]  /*1df0*/  LDG.E.64 R24, desc[UR20][R10.64] ;  /* 0x000000140a187981 */ /* 0x000ea2000c1e1b00 */
[----:B------:R-:W-:Y:S01]  /*1e00*/  ISETP.NE.AND P0, PT, R0, 0x1, PT ;  /* 0x000000010000780c */ /* 0x000fe20003f05270 */
[----:B--2---:R-:W-:-:S07]  /*1e10*/  DFMA R12, R12, -R8, R24 ;  /* 0x800000080c0c722b */ /* 0x004fce0000000018 */
[----:B------:R1:W-:Y:S05]  /*1e20*/  STG.E.64 desc[UR20][R10.64], R12 ;  /* 0x0000000c0a007986 */ /* 0x0003ea000c101b14 */
[----:B------:R-:W-:Y:S05]  /*1e30*/  @!P0 BRA `(.L_x_9) ;  /* 0x0000000000288947 */ /* 0x000fea0003800000 */
[----:B-1----:R-:W2:Y:S04]  /*1e40*/  LDG.E.64 R12, desc[UR20][R14.64+0x8] ;  /* 0x000008140e0c7981 */ /* 0x002ea8000c1e1b00 */
[----:B------:R-:W2:Y:S01]  /*1e50*/  LDG.E.64 R24, desc[UR20][R10.64+0x8] ;  /* 0x000008140a187981 */ /* 0x000ea2000c1e1b00 */
[----:B------:R-:W-:Y:S01]  /*1e60*/  ISETP.NE.AND P0, PT, R0, 0x2, PT ;  /* 0x000000020000780c */ /* 0x000fe20003f05270 */
[----:B--2---:R-:W-:-:S07]  /*1e70*/  DFMA R12, R12, -R8, R24 ;  /* 0x800000080c0c722b */ /* 0x004fce0000000018 */
[----:B------:R2:W-:Y:S05]  /*1e80*/  STG.E.64 desc[UR20][R10.64+0x8], R12 ;  /* 0x0000080c0a007986 */ /* 0x0005ea000c101b14 */
[----:B------:R-:W-:Y:S05]  /*1e90*/  @!P0 BRA `(.L_x_9) ;  /* 0x0000000000108947 */ /* 0x000fea0003800000 */
[----:B------:R-:W3:Y:S04]  /*1ea0*/  LDG.E.64 R14, desc[UR20][R14.64+0x10] ;  /* 0x000010140e0e7981 */ /* 0x000ee8000c1e1b00 */
[----:B--2---:R-:W3:Y:S02]  /*1eb0*/  LDG.E.64 R12, desc[UR20][R10.64+0x10] ;  /* 0x000010140a0c7981 */ /* 0x004ee4000c1e1b00 */
[----:B---3--:R-:W-:-:S07]  /*1ec0*/  DFMA R12, R14, -R8, R12 ;  /* 0x800000080e0c722b */ /* 0x008fce000000000c */
[----:B------:R3:W-:Y:S04]  /*1ed0*/  STG.E.64 desc[UR20][R10.64+0x10], R12 ;  /* 0x0000100c0a007986 */ /* 0x0007e8000c101b14 */
.L_x_9:
[----:B------:R-:W-:Y:S05]  /*1ee0*/  BSYNC.RECONVERGENT B0 ;  /* 0x0000000000007941 */ /* 0x000fea0003800200 */
.L_x_8:
[----:B------:R-:W-:Y:S01]  /*1ef0*/  BAR.SYNC.DEFER_BLOCKING 0x0 ;  /* 0x0000000000007b1d */ /* 0x000fe20000010000 */
[----:B------:R-:W-:Y:S01]  /*1f00*/  UIADD3 UR4, UPT, UPT, UR4, 0x1, URZ ;  /* 0x0000000104047890 */ /* 0x000fe2000fffe0ff */
[----:B------:R-:W-:Y:S02]  /*1f10*/  VIADD R4, R4, 0x1 ;  /* 0x0000000104047836 */ /* 0x000fe40000000000 */
[----:B------:R-:W-:Y:S01]  /*1f20*/  VIADD R3, R3, 0x1 ;  /* 0x0000000103037836 */ /* 0x000fe20000000000 */
[----:B------:R-:W-:-:S09]  /*1f30*/  UISETP.NE.AND UP0, UPT, UR4, UR6, UPT ;  /* 0x000000060400728c */ /* 0x000fd2000bf05270 */
[----:B------:R-:W-:Y:S05]  /*1f40*/  BRA.U UP0, `(.L_x_16) ;  /* 0xffffffe100ac7547 */ /* 0x000fea000b83ffff */
[----:B------:R-:W-:Y:S05]  /*1f50*/  EXIT ;  /* 0x000000000000794d */ /* 0x000fea0003800000 */
        .weak           $__internal_0_$__cuda_sm20_div_rn_f64_full
        .type           $__internal_0_$__cuda_sm20_div_rn_f64_full,@function
        .size           $__internal_0_$__cuda_sm20_div_rn_f64_full,(.L_x_23 - $__internal_0_$__cuda_sm20_div_rn_f64_full)
$__internal_0_$__cuda_sm20_div_rn_f64_full:
[C---:B------:R-:W-:Y:S01]  /*1f60*/  FSETP.GEU.AND P0, PT, |R35|.reuse, 1.469367938527859385e-39, PT ;  /* 0x001000002300780b */ /* 0x040fe20003f0e200 */
[--C-:B------:R-:W-:Y:S01]  /*1f70*/  IMAD.MOV.U32 R10, RZ, RZ, R34.reuse ;  /* 0x000000ffff0a7224 */ /* 0x100fe200078e0022 */
[C---:B------:R-:W-:Y:S01]  /*1f80*/  LOP3.LUT R12, R35.reuse, 0x800fffff, RZ, 0xc0, !PT ;  /* 0x800fffff230c7812 */ /* 0x040fe200078ec0ff */
[----:B------:R-:W-:Y:S01]  /*1f90*/  IMAD.MOV.U32 R11, RZ, RZ, R35 ;  /* 0x000000ffff0b7224 */ /* 0x000fe200078e0023 */
[----:B------:R-:W-:Y:S01]  /*1fa0*/  BSSY.RECONVERGENT B2, `(.L_x_17) ;  /* 0x0000057000027945 */ /* 0x000fe20003800200 */
[----:B------:R-:W-:Y:S01]  /*1fb0*/  IMAD.MOV.U32 R9, RZ, RZ, R27 ;  /* 0x000000ffff097224 */ /* 0x000fe200078e001b */
[----:B------:R-:W-:Y:S01]  /*1fc0*/  LOP3.LUT R13, R12, 0x3ff00000, RZ, 0xfc, !PT ;  /* 0x3ff000000c0d7812 */ /* 0x000fe200078efcff */
[----:B------:R-:W-:Y:S01]  /*1fd0*/  IMAD.MOV.U32 R12, RZ, RZ, R34 ;  /* 0x000000ffff0c7224 */ /* 0x000fe200078e0022 */
[----:B------:R-:W-:Y:S01]  /*1fe0*/  LOP3.LUT R34, R35, 0x7ff00000, RZ, 0xc0, !PT ;  /* 0x7ff0000023227812 */ /* 0x000fe200078ec0ff */
[----:B------:R-:W-:Y:S01]  /*1ff0*/  IMAD.MOV.U32 R24, RZ, RZ, 0x1 ;  /* 0x00000001ff187424 */ /* 0x000fe200078e00ff */
[C---:B------:R-:W-:Y:S01]  /*2000*/  FSETP.GEU.AND P2, PT, |R9|.reuse, 1.469367938527859385e-39, PT ;  /* 0x001000000900780b */ /* 0x040fe20003f4e200 */
[----:B------:R-:W-:Y:S01]  /*2010*/  IMAD.MOV.U32 R8, RZ, RZ, R26 ;  /* 0x000000ffff087224 */ /* 0x000fe200078e001a */
[----:B------:R-:W-:Y:S01]  /*2020*/  LOP3.LUT R7, R9, 0x7ff00000, RZ, 0xc0, !PT ;  /* 0x7ff0000009077812 */ /* 0x000fe200078ec0ff */
[----:B------:R-:W-:Y:S01]  /*2030*/  @!P0 DMUL R12, R10, 8.98846567431157953865e+307 ;  /* 0x7fe000000a0c8828 */ /* 0x000fe20000000000 */
[----:B------:R-:W-:-:S02]  /*2040*/  IMAD.MOV.U32 R32, RZ, RZ, 0x1ca00000 ;  /* 0x1ca00000ff207424 */ /* 0x000fc400078e00ff */
[----:B------:R-:W-:-:S03]  /*2050*/  ISETP.GE.U32.AND P1, PT, R7, R34, PT ;  /* 0x000000220700720c */ /* 0x000fc60003f26070 */
[----:B------:R-:W0:Y:S04]  /*2060*/  MUFU.RCP64H R25, R13 ;  /* 0x0000000d00197308 */ /* 0x000e280000001800 */
[----:B------:R-:W-:Y:S02]  /*2070*/  @!P2 LOP3.LUT R28, R11, 0x7ff00000, RZ, 0xc0, !PT ;  /* 0x7ff000000b1ca812 */ /* 0x000fe400078ec0ff */
[----:B------:R-:W-:Y:S02]  /*2080*/  @!P0 LOP3.LUT R34, R13, 0x7ff00000, RZ, 0xc0, !PT ;  /* 0x7ff000000d228812 */ /* 0x000fe400078ec0ff */
[----:B------:R-:W-:-:S04]  /*2090*/  @!P2 ISETP.GE.U32.AND P3, PT, R7, R28, PT ;  /* 0x0000001c0700a20c */ /* 0x000fc80003f66070 */
[----:B------:R-:W-:-:S04]  /*20a0*/  @!P2 SEL R29, R32, 0x63400000, !P3 ;  /* 0x63400000201da807 */ /* 0x000fc80005800000 */
[----:B------:R-:W-:Y:S01]  /*20b0*/  @!P2 LOP3.LUT R30, R29, 0x80000000, R9, 0xf8, !PT ;  /* 0x800000001d1ea812 */ /* 0x000fe200078ef809 */
[----:B0-----:R-:W-:-:S03]  /*20c0*/  DFMA R26, R24, -R12, 1 ;  /* 0x3ff00000181a742b */ /* 0x001fc6000000080c */
[----:B------:R-:W-:Y:S01]  /*20d0*/  @!P2 LOP3.LUT R31, R30, 0x100000, RZ, 0xfc, !PT ;  /* 0x001000001e1fa812 */ /* 0x000fe200078efcff */
[----:B------:R-:W-:-:S04]  /*20e0*/  @!P2 IMAD.MOV.U32 R30, RZ, RZ, RZ ;  /* 0x000000ffff1ea224 */ /* 0x000fc800078e00ff */
[----:B------:R-:W-:-:S08]  /*20f0*/  DFMA R26, R26, R26, R26 ;  /* 0x0000001a1a1a722b */ /* 0x000fd0000000001a */
[----:B------:R-:W-:Y:S01]  /*2100*/  DFMA R26, R24, R26, R24 ;  /* 0x0000001a181a722b */ /* 0x000fe20000000018 */
[----:B------:R-:W-:Y:S01]  /*2110*/  SEL R25, R32, 0x63400000, !P1 ;  /* 0x6340000020197807 */ /* 0x000fe20004800000 */
[----:B------:R-:W-:-:S03]  /*2120*/  IMAD.MOV.U32 R24, RZ, RZ, R8 ;  /* 0x000000ffff187224 */ /* 0x000fc600078e0008 */
[----:B------:R-:W-:-:S03]  /*2130*/  LOP3.LUT R25, R25, 0x800fffff, R9, 0xf8, !PT ;  /* 0x800fffff19197812 */ /* 0x000fc600078ef809 */
[----:B------:R-:W-:-:S03]  /*2140*/  DFMA R28, R26, -R12, 1 ;  /* 0x3ff000001a1c742b */ /* 0x000fc6000000080c */
[----:B------:R-:W-:-:S05]  /*2150*/  @!P2 DFMA R24, R24, 2, -R30 ;  /* 0x400000001818a82b */ /* 0x000fca000000081e */
[----:B------:R-:W-:-:S08]  /*2160*/  DFMA R26, R26, R28, R26 ;  /* 0x0000001c1a1a722b */ /* 0x000fd0000000001a */
[----:B------:R-:W-:-:S08]  /*2170*/  DMUL R28, R26, R24 ;  /* 0x000000181a1c7228 */ /* 0x000fd00000000000 */
[----:B------:R-:W-:-:S08]  /*2180*/  DFMA R30, R28, -R12, R24 ;  /* 0x8000000c1c1e722b */ /* 0x000fd00000000018 */
[----:B------:R-:W-:Y:S01]  /*2190*/  DFMA R30, R26, R30, R28 ;  /* 0x0000001e1a1e722b */ /* 0x000fe2000000001c */
[----:B------:R-:W-:Y:S01]  /*21a0*/  IMAD.MOV.U32 R29, RZ, RZ, R7 ;  /* 0x000000ffff1d7224 */ /* 0x000fe200078e0007 */
[----:B------:R-:W-:Y:S01]  /*21b0*/  @!P2 LOP3.LUT R29, R25, 0x7ff00000, RZ, 0xc0, !PT ;  /* 0x7ff00000191da812 */ /* 0x000fe200078ec0ff */
[----:B------:R-:W-:-:S04]  /*21c0*/  VIADD R27, R34, 0xffffffff ;  /* 0xffffffff221b7836 */ /* 0x000fc80000000000 */
[----:B------:R-:W-:-:S05]  /*21d0*/  VIADD R26, R29, 0xffffffff ;  /* 0xffffffff1d1a7836 */ /* 0x000fca0000000000 */
[----:B------:R-:W-:-:S04]  /*21e0*/  ISETP.GT.U32.AND P0, PT, R26, 0x7feffffe, PT ;  /* 0x7feffffe1a00780c */ /* 0x000fc80003f04070 */
[----:B------:R-:W-:-:S13]  /*21f0*/  ISETP.GT.U32.OR P0, PT, R27, 0x7feffffe, P0 ;  /* 0x7feffffe1b00780c */ /* 0x000fda0000704470 */
[----:B------:R-:W-:Y:S05]  /*2200*/  @P0 BRA `(.L_x_18) ;  /* 0x00000000006c0947 */ /* 0x000fea0003800000 */
[----:B------:R-:W-:-:S04]  /*2210*/  LOP3.LUT R26, R11, 0x7ff00000, RZ, 0xc0, !PT ;  /* 0x7ff000000b1a7812 */ /* 0x000fc800078ec0ff */
[CC--:B------:R-:W-:Y:S02]  /*2220*/  VIADDMNMX R8, R7.reuse, -R26.reuse, 0xb9600000, !PT ;  /* 0xb960000007087446 */ /* 0x0c0fe4000780091a */
[----:B------:R-:W-:Y:S02]  /*2230*/  ISETP.GE.U32.AND P0, PT, R7, R26, PT ;  /* 0x0000001a0700720c */ /* 0x000fe40003f06070 */
[----:B------:R-:W-:Y:S01]  /*2240*/  VIMNMX R7, PT, PT, R8, 0x46a00000, PT ;  /* 0x46a0000008077848 */ /* 0x000fe20003fe0100 */
[----:B------:R-:W-:Y:S01]  /*2250*/  IMAD.MOV.U32 R8, RZ, RZ, RZ ;  /* 0x000000ffff087224 */ /* 0x000fe200078e00ff */
[----:B------:R-:W-:-:S04]  /*2260*/  SEL R32, R32, 0x63400000, !P0 ;  /* 0x6340000020207807 */ /* 0x000fc80004000000 */
[----:B------:R-:W-:-:S05]  /*2270*/  IADD3 R7, PT, PT, -R32, R7, RZ ;  /* 0x0000000720077210 */ /* 0x000fca0007ffe1ff */
[----:B------:R-:W-:-:S06]  /*2280*/  VIADD R9, R7, 0x7fe00000 ;  /* 0x7fe0000007097836 */ /* 0x000fcc0000000000 */
[----:B------:R-:W-:-:S10]  /*2290*/  DMUL R26, R30, R8 ;  /* 0x000000081e1a7228 */ /* 0x000fd40000000000 */
[----:B------:R-:W-:-:S13]  /*22a0*/  FSETP.GTU.AND P0, PT, |R27|, 1.469367938527859385e-39, PT ;  /* 0x001000001b00780b */ /* 0x000fda0003f0c200 */
[----:B------:R-:W-:Y:S05]  /*22b0*/  @P0 BRA `(.L_x_19) ;  /* 0x0000000000940947 */ /* 0x000fea0003800000 */
[----:B------:R-:W-:Y:S01]  /*22c0*/  DFMA R12, R30, -R12, R24 ;  /* 0x8000000c1e0c722b */ /* 0x000fe20000000018 */
[----:B------:R-:W-:-:S09]  /*22d0*/  IMAD.MOV.U32 R10, RZ, RZ, RZ ;  /* 0x000000ffff0a7224 */ /* 0x000fd200078e00ff */
[C---:B------:R-:W-:Y:S02]  /*22e0*/  FSETP.NEU.AND P0, PT, R13.reuse, RZ, PT ;  /* 0x000000ff0d00720b */ /* 0x040fe40003f0d000 */
[----:B------:R-:W-:-:S04]  /*22f0*/  LOP3.LUT R25, R13, 0x80000000, R11, 0x48, !PT ;  /* 0x800000000d197812 */ /* 0x000fc800078e480b */
[----:B------:R-:W-:-:S07]  /*2300*/  LOP3.LUT R11, R25, R9, RZ, 0xfc, !PT ;  /* 0x00000009190b7212 */ /* 0x000fce00078efcff */
[----:B------:R-:W-:Y:S05]  /*2310*/  @!P0 BRA `(.L_x_19) ;  /* 0x00000000007c8947 */ /* 0x000fea0003800000 */
[----:B------:R-:W-:Y:S01]  /*2320*/  IMAD.MOV R9, RZ, RZ, -R7 ;  /* 0x000000ffff097224 */ /* 0x000fe200078e0a07 */
[----:B------:R-:W-:Y:S01]  /*2330*/  DMUL.RP R10, R30, R10 ;  /* 0x0000000a1e0a7228 */ /* 0x000fe20000008000 */
[----:B------:R-:W-:Y:S01]  /*2340*/  IMAD.MOV.U32 R8, RZ, RZ, RZ ;  /* 0x000000ffff087224 */ /* 0x000fe200078e00ff */
[----:B------:R-:W-:-:S05]  /*2350*/  IADD3 R7, PT, PT, -R7, -0x43300000, RZ ;  /* 0xbcd0000007077810 */ /* 0x000fca0007ffe1ff */
[----:B------:R-:W-:-:S03]  /*2360*/  DFMA R8, R26, -R8, R30 ;  /* 0x800000081a08722b */ /* 0x000fc6000000001e */
[----:B------:R-:W-:-:S07]  /*2370*/  LOP3.LUT R25, R11, R25, RZ, 0x3c, !PT ;  /* 0x000000190b197212 */ /* 0x000fce00078e3cff */
[----:B------:R-:W-:-:S04]  /*2380*/  FSETP.NEU.AND P0, PT, |R9|, R7, PT ;  /* 0x000000070900720b */ /* 0x000fc80003f0d200 */
[----:B------:R-:W-:Y:S02]  /*2390*/  FSEL R26, R10, R26, !P0 ;  /* 0x0000001a0a1a7208 */ /* 0x000fe40004000000 */
[----:B------:R-:W-:Y:S01]  /*23a0*/  FSEL R27, R25, R27, !P0 ;  /* 0x0000001b191b7208 */ /* 0x000fe20004000000 */
[----:B------:R-:W-:Y:S06]  /*23b0*/  BRA `(.L_x_19) ;  /* 0x0000000000547947 */ /* 0x000fec0003800000 */
.L_x_18:
[----:B------:R-:W-:-:S14]  /*23c0*/  DSETP.NAN.AND P0, PT, R8, R8, PT ;  /* 0x000000080800722a */ /* 0x000fdc0003f08000 */
[----:B------:R-:W-:Y:S05]  /*23d0*/  @P0 BRA `(.L_x_20) ;  /* 0x0000000000440947 */ /* 0x000fea0003800000 */
[----:B------:R-:W-:-:S14]  /*23e0*/  DSETP.NAN.AND P0, PT, R10, R10, PT ;  /* 0x0000000a0a00722a */ /* 0x000fdc0003f08000 */
[----:B------:R-:W-:Y:S05]  /*23f0*/  @P0 BRA `(.L_x_21) ;  /* 0x0000000000300947 */ /* 0x000fea0003800000 */
[----:B------:R-:W-:Y:S01]  /*2400*/  ISETP.NE.AND P0, PT, R29, R34, PT ;  /* 0x000000221d00720c */ /* 0x000fe20003f05270 */
[----:B------:R-:W-:Y:S02]  /*2410*/  IMAD.MOV.U32 R26, RZ, RZ, 0x0 ;  /* 0x00000000ff1a7424 */ /* 0x000fe400078e00ff */
[----:B------:R-:W-:-:S10]  /*2420*/  IMAD.MOV.U32 R27, RZ, RZ, -0x80000 ;  /* 0xfff80000ff1b7424 */ /* 0x000fd400078e00ff */
[----:B------:R-:W-:Y:S05]  /*2430*/  @!P0 BRA `(.L_x_19) ;  /* 0x0000000000348947 */ /* 0x000fea0003800000 */
[----:B------:R-:W-:Y:S02]  /*2440*/  ISETP.NE.AND P0, PT, R29, 0x7ff00000, PT ;  /* 0x7ff000001d00780c */ /* 0x000fe40003f05270 */
[----:B------:R-:W-:Y:S02]  /*2450*/  LOP3.LUT R27, R9, 0x80000000, R11, 0x48, !PT ;  /* 0x80000000091b7812 */ /* 0x000fe400078e480b */
[----:B------:R-:W-:-:S13]  /*2460*/  ISETP.EQ.OR P0, PT, R34, RZ, !P0 ;  /* 0x000000ff2200720c */ /* 0x000fda0004702670 */
[----:B------:R-:W-:Y:S01]  /*2470*/  @P0 LOP3.LUT R7, R27, 0x7ff00000, RZ, 0xfc, !PT ;  /* 0x7ff000001b070812 */ /* 0x000fe200078efcff */
[----:B------:R-:W-:Y:S02]  /*2480*/  @!P0 IMAD.MOV.U32 R26, RZ, RZ, RZ ;  /* 0x000000ffff1a8224 */ /* 0x000fe400078e00ff */
[----:B------:R-:W-:Y:S02]  /*2490*/  @P0 IMAD.MOV.U32 R26, RZ, RZ, RZ ;  /* 0x000000ffff1a0224 */ /* 0x000fe400078e00ff */
[----:B------:R-:W-:Y:S01]  /*24a0*/  @P0 IMAD.MOV.U32 R27, RZ, RZ, R7 ;  /* 0x000000ffff1b0224 */ /* 0x000fe200078e0007 */
[----:B------:R-:W-:Y:S06]  /*24b0*/  BRA `(.L_x_19) ;  /* 0x0000000000147947 */ /* 0x000fec0003800000 */
.L_x_21:
[----:B------:R-:W-:Y:S01]  /*24c0*/  LOP3.LUT R27, R11, 0x80000, RZ, 0xfc, !PT ;  /* 0x000800000b1b7812 */ /* 0x000fe200078efcff */
[----:B------:R-:W-:Y:S01]  /*24d0*/  IMAD.MOV.U32 R26, RZ, RZ, R10 ;  /* 0x000000ffff1a7224 */ /* 0x000fe200078e000a */
[----:B------:R-:W-:Y:S06]  /*24e0*/  BRA `(.L_x_19) ;  /* 0x0000000000087947 */ /* 0x000fec0003800000 */
.L_x_20:
[----:B------:R-:W-:Y:S01]  /*24f0*/  LOP3.LUT R27, R9, 0x80000, RZ, 0xfc, !PT ;  /* 0x00080000091b7812 */ /* 0x000fe200078efcff */
[----:B------:R-:W-:-:S07]  /*2500*/  IMAD.MOV.U32 R26, RZ, RZ, R8 ;  /* 0x000000ffff1a7224 */ /* 0x000fce00078e0008 */
.L_x_19:
[----:B------:R-:W-:Y:S05]  /*2510*/  BSYNC.RECONVERGENT B2 ;  /* 0x0000000000027941 */ /* 0x000fea0003800200 */
.L_x_17:
[----:B------:R-:W-:Y:S02]  /*2520*/  IMAD.MOV.U32 R8, RZ, RZ, R0 ;  /* 0x000000ffff087224 */ /* 0x000fe400078e0000 */
[----:B------:R-:W-:-:S04]  /*2530*/  IMAD.MOV.U32 R9, RZ, RZ, 0x0 ;  /* 0x00000000ff097424 */ /* 0x000fc800078e00ff */
[----:B------:R-:W-:Y:S05]  /*2540*/  RET.REL.NODEC R8 `(_Z16calcDeterminantsPdPiS_) ;  /* 0xffffffd808ac7950 */ /* 0x000fea0003c3ffff */
.L_x_22:
[----:B------:R-:W-:-:S00]  /*2550*/  BRA `(.L_x_22) ;  /* 0xfffffffc00fc7947 */ /* 0x000fc0000383ffff */
[----:B------:R-:W-:-:S00]  /*2560*/  NOP ;  /* 0x0000000000007918 */ /* 0x000fc00000000000 */
        /* <DEDUP_REMOVED lines=9> */
.L_x_23:


//--------------------- .nv.shared.reserved.0     --------------------------
	.section	.nv.shared.reserved.0,"aw",@nobits
	.weak		__nv_reservedSMEM_offset_0_alias
	.size		__nv_reservedSMEM_offset_0_alias, 0, 64
	.other		__nv_reservedSMEM_offset_0_alias,@"STO_CUDA_RESERVED_SHARED STV_DEFAULT"
__nv_reservedSMEM_offset_0_alias:
	.zero		0
	.zero		64


//--------------------- .nv.constant0._Z16calcDeterminantsPdPiS_ --------------------------
	.section	.nv.constant0._Z16calcDeterminantsPdPiS_,"a",@progbits
	.sectionflags	@""
	.align	4
.nv.constant0._Z16calcDeterminantsPdPiS_:
	.zero		920


//--------------------- SYMBOLS --------------------------

	.type		.nv.reservedSmem.offset0,@object
	.size		.nv.reservedSmem.offset0,0x4
